//
// Generated by NVIDIA NVVM Compiler
//
// Compiler Build ID: CL-36424714
// Cuda compilation tools, release 13.0, V13.0.88
// Based on NVVM 20.0.0
//

.version 9.0
.target sm_100
.address_size 64

	// .globl	_Z8setValueP6__halfS_

.visible .entry _Z8setValueP6__halfS_(
	.param .u64 .ptr .align 1 _Z8setValueP6__halfS__param_0,
	.param .align 2 .b8 _Z8setValueP6__halfS__param_1[2]
)
{
	.reg .b16 	%rs<2>;
	.reg .b64 	%rd<3>;

	ld.param.u16 	%rs1, [_Z8setValueP6__halfS__param_1];
	ld.param.u64 	%rd1, [_Z8setValueP6__halfS__param_0];
	cvta.to.global.u64 	%rd2, %rd1;
	st.global.u16 	[%rd2], %rs1;
	ret;

}
	// .globl	_Z8setValueP7__half2S_
.visible .entry _Z8setValueP7__half2S_(
	.param .u64 .ptr .align 1 _Z8setValueP7__half2S__param_0,
	.param .align 4 .b8 _Z8setValueP7__half2S__param_1[4]
)
{
	.reg .b32 	%r<2>;
	.reg .b64 	%rd<3>;

	ld.param.u64 	%rd1, [_Z8setValueP7__half2S__param_0];
	ld.param.u32 	%r1, [_Z8setValueP7__half2S__param_1];
	cvta.to.global.u64 	%rd2, %rd1;
	st.global.u32 	[%rd2], %r1;
	ret;

}
	// .globl	_Z11double2halfPfd
.visible .entry _Z11double2halfPfd(
	.param .u64 .ptr .align 1 _Z11double2halfPfd_param_0,
	.param .f64 _Z11double2halfPfd_param_1
)
{
	.reg .b16 	%rs<3>;
	.reg .b32 	%f<2>;
	.reg .b64 	%rd<3>;
	.reg .b64 	%fd<2>;

	ld.param.u64 	%rd1, [_Z11double2halfPfd_param_0];
	ld.param.f64 	%fd1, [_Z11double2halfPfd_param_1];
	cvta.to.global.u64 	%rd2, %rd1;
	// begin inline asm
	{  cvt.rn.f16.f64 %rs1, %fd1;}

	// end inline asm
	// begin inline asm
	{  cvt.f32.f16 %f1, %rs1;}

	// end inline asm
	st.global.f32 	[%rd2], %f1;
	ret;

}
	// .globl	_Z4ldcaPfP6__half
.visible .entry _Z4ldcaPfP6__half(
	.param .u64 .ptr .align 1 _Z4ldcaPfP6__half_param_0,
	.param .u64 .ptr .align 1 _Z4ldcaPfP6__half_param_1
)
{
	.reg .b16 	%rs<3>;
	.reg .b32 	%f<2>;
	.reg .b64 	%rd<4>;

	ld.param.u64 	%rd2, [_Z4ldcaPfP6__half_param_0];
	ld.param.u64 	%rd1, [_Z4ldcaPfP6__half_param_1];
	cvta.to.global.u64 	%rd3, %rd2;
	// begin inline asm
	ld.global.ca.b16 %rs1, [%rd1];
	// end inline asm
	// begin inline asm
	{  cvt.f32.f16 %f1, %rs1;}

	// end inline asm
	st.global.f32 	[%rd3], %f1;
	ret;

}
	// .globl	_Z4ldcaPfP7__half2
.visible .entry _Z4ldcaPfP7__half2(
	.param .u64 .ptr .align 1 _Z4ldcaPfP7__half2_param_0,
	.param .u64 .ptr .align 1 _Z4ldcaPfP7__half2_param_1
)
{
	.reg .b16 	%rs<3>;
	.reg .b32 	%r<2>;
	.reg .b32 	%f<3>;
	.reg .b64 	%rd<4>;

	ld.param.u64 	%rd2, [_Z4ldcaPfP7__half2_param_0];
	ld.param.u64 	%rd1, [_Z4ldcaPfP7__half2_param_1];
	cvta.to.global.u64 	%rd3, %rd2;
	// begin inline asm
	ld.global.ca.b32 %r1, [%rd1];
	// end inline asm
	mov.b32 	{%rs1, %rs2}, %r1;
	// begin inline asm
	{  cvt.f32.f16 %f1, %rs1;}

	// end inline asm
	st.global.f32 	[%rd3], %f1;
	// begin inline asm
	{  cvt.f32.f16 %f2, %rs2;}

	// end inline asm
	st.global.f32 	[%rd3+4], %f2;
	ret;

}
	// .globl	_Z4ldcgPfP6__half
.visible .entry _Z4ldcgPfP6__half(
	.param .u64 .ptr .align 1 _Z4ldcgPfP6__half_param_0,
	.param .u64 .ptr .align 1 _Z4ldcgPfP6__half_param_1
)
{
	.reg .b16 	%rs<3>;
	.reg .b32 	%f<2>;
	.reg .b64 	%rd<4>;

	ld.param.u64 	%rd2, [_Z4ldcgPfP6__half_param_0];
	ld.param.u64 	%rd1, [_Z4ldcgPfP6__half_param_1];
	cvta.to.global.u64 	%rd3, %rd2;
	// begin inline asm
	ld.global.cg.b16 %rs1, [%rd1];
	// end inline asm
	// begin inline asm
	{  cvt.f32.f16 %f1, %rs1;}

	// end inline asm
	st.global.f32 	[%rd3], %f1;
	ret;

}
	// .globl	_Z4ldcgPfP7__half2
.visible .entry _Z4ldcgPfP7__half2(
	.param .u64 .ptr .align 1 _Z4ldcgPfP7__half2_param_0,
	.param .u64 .ptr .align 1 _Z4ldcgPfP7__half2_param_1
)
{
	.reg .b16 	%rs<3>;
	.reg .b32 	%r<2>;
	.reg .b32 	%f<3>;
	.reg .b64 	%rd<4>;

	ld.param.u64 	%rd2, [_Z4ldcgPfP7__half2_param_0];
	ld.param.u64 	%rd1, [_Z4ldcgPfP7__half2_param_1];
	cvta.to.global.u64 	%rd3, %rd2;
	// begin inline asm
	ld.global.cg.b32 %r1, [%rd1];
	// end inline asm
	mov.b32 	{%rs1, %rs2}, %r1;
	// begin inline asm
	{  cvt.f32.f16 %f1, %rs1;}

	// end inline asm
	st.global.f32 	[%rd3], %f1;
	// begin inline asm
	{  cvt.f32.f16 %f2, %rs2;}

	// end inline asm
	st.global.f32 	[%rd3+4], %f2;
	ret;

}
	// .globl	_Z4ldcsPfP6__half
.visible .entry _Z4ldcsPfP6__half(
	.param .u64 .ptr .align 1 _Z4ldcsPfP6__half_param_0,
	.param .u64 .ptr .align 1 _Z4ldcsPfP6__half_param_1
)
{
	.reg .b16 	%rs<3>;
	.reg .b32 	%f<2>;
	.reg .b64 	%rd<4>;

	ld.param.u64 	%rd2, [_Z4ldcsPfP6__half_param_0];
	ld.param.u64 	%rd1, [_Z4ldcsPfP6__half_param_1];
	cvta.to.global.u64 	%rd3, %rd2;
	// begin inline asm
	ld.global.cs.b16 %rs1, [%rd1];
	// end inline asm
	// begin inline asm
	{  cvt.f32.f16 %f1, %rs1;}

	// end inline asm
	st.global.f32 	[%rd3], %f1;
	ret;

}
	// .globl	_Z4ldcsPfP7__half2
.visible .entry _Z4ldcsPfP7__half2(
	.param .u64 .ptr .align 1 _Z4ldcsPfP7__half2_param_0,
	.param .u64 .ptr .align 1 _Z4ldcsPfP7__half2_param_1
)
{
	.reg .b16 	%rs<3>;
	.reg .b32 	%r<2>;
	.reg .b32 	%f<3>;
	.reg .b64 	%rd<4>;

	ld.param.u64 	%rd2, [_Z4ldcsPfP7__half2_param_0];
	ld.param.u64 	%rd1, [_Z4ldcsPfP7__half2_param_1];
	cvta.to.global.u64 	%rd3, %rd2;
	// begin inline asm
	ld.global.cs.b32 %r1, [%rd1];
	// end inline asm
	mov.b32 	{%rs1, %rs2}, %r1;
	// begin inline asm
	{  cvt.f32.f16 %f1, %rs1;}

	// end inline asm
	st.global.f32 	[%rd3], %f1;
	// begin inline asm
	{  cvt.f32.f16 %f2, %rs2;}

	// end inline asm
	st.global.f32 	[%rd3+4], %f2;
	ret;

}
	// .globl	_Z4ldcvPfP6__half
.visible .entry _Z4ldcvPfP6__half(
	.param .u64 .ptr .align 1 _Z4ldcvPfP6__half_param_0,
	.param .u64 .ptr .align 1 _Z4ldcvPfP6__half_param_1
)
{
	.reg .b16 	%rs<3>;
	.reg .b32 	%f<2>;
	.reg .b64 	%rd<4>;

	ld.param.u64 	%rd2, [_Z4ldcvPfP6__half_param_0];
	ld.param.u64 	%rd1, [_Z4ldcvPfP6__half_param_1];
	cvta.to.global.u64 	%rd3, %rd2;
	// begin inline asm
	ld.global.cv.b16 %rs1, [%rd1];
	// end inline asm
	// begin inline asm
	{  cvt.f32.f16 %f1, %rs1;}

	// end inline asm
	st.global.f32 	[%rd3], %f1;
	ret;

}
	// .globl	_Z4ldcvPfP7__half2
.visible .entry _Z4ldcvPfP7__half2(
	.param .u64 .ptr .align 1 _Z4ldcvPfP7__half2_param_0,
	.param .u64 .ptr .align 1 _Z4ldcvPfP7__half2_param_1
)
{
	.reg .b16 	%rs<3>;
	.reg .b32 	%r<2>;
	.reg .b32 	%f<3>;
	.reg .b64 	%rd<4>;

	ld.param.u64 	%rd2, [_Z4ldcvPfP7__half2_param_0];
	ld.param.u64 	%rd1, [_Z4ldcvPfP7__half2_param_1];
	cvta.to.global.u64 	%rd3, %rd2;
	// begin inline asm
	ld.global.cv.b32 %r1, [%rd1];
	// end inline asm
	mov.b32 	{%rs1, %rs2}, %r1;
	// begin inline asm
	{  cvt.f32.f16 %f1, %rs1;}

	// end inline asm
	st.global.f32 	[%rd3], %f1;
	// begin inline asm
	{  cvt.f32.f16 %f2, %rs2;}

	// end inline asm
	st.global.f32 	[%rd3+4], %f2;
	ret;

}
	// .globl	_Z3ldgPfP6__half
.visible .entry _Z3ldgPfP6__half(
	.param .u64 .ptr .align 1 _Z3ldgPfP6__half_param_0,
	.param .u64 .ptr .align 1 _Z3ldgPfP6__half_param_1
)
{
	.reg .b16 	%rs<3>;
	.reg .b32 	%f<2>;
	.reg .b64 	%rd<4>;

	ld.param.u64 	%rd2, [_Z3ldgPfP6__half_param_0];
	ld.param.u64 	%rd1, [_Z3ldgPfP6__half_param_1];
	cvta.to.global.u64 	%rd3, %rd2;
	// begin inline asm
	ld.global.nc.b16 %rs1, [%rd1];
	// end inline asm
	// begin inline asm
	{  cvt.f32.f16 %f1, %rs1;}

	// end inline asm
	st.global.f32 	[%rd3], %f1;
	ret;

}
	// .globl	_Z3ldgPfP7__half2
.visible .entry _Z3ldgPfP7__half2(
	.param .u64 .ptr .align 1 _Z3ldgPfP7__half2_param_0,
	.param .u64 .ptr .align 1 _Z3ldgPfP7__half2_param_1
)
{
	.reg .b16 	%rs<3>;
	.reg .b32 	%r<2>;
	.reg .b32 	%f<3>;
	.reg .b64 	%rd<4>;

	ld.param.u64 	%rd2, [_Z3ldgPfP7__half2_param_0];
	ld.param.u64 	%rd1, [_Z3ldgPfP7__half2_param_1];
	cvta.to.global.u64 	%rd3, %rd2;
	// begin inline asm
	ld.global.nc.b32 %r1, [%rd1];
	// end inline asm
	mov.b32 	{%rs1, %rs2}, %r1;
	// begin inline asm
	{  cvt.f32.f16 %f1, %rs1;}

	// end inline asm
	st.global.f32 	[%rd3], %f1;
	// begin inline asm
	{  cvt.f32.f16 %f2, %rs2;}

	// end inline asm
	st.global.f32 	[%rd3+4], %f2;
	ret;

}
	// .globl	_Z4ldluPfP6__half
.visible .entry _Z4ldluPfP6__half(
	.param .u64 .ptr .align 1 _Z4ldluPfP6__half_param_0,
	.param .u64 .ptr .align 1 _Z4ldluPfP6__half_param_1
)
{
	.reg .b16 	%rs<3>;
	.reg .b32 	%f<2>;
	.reg .b64 	%rd<4>;

	ld.param.u64 	%rd2, [_Z4ldluPfP6__half_param_0];
	ld.param.u64 	%rd1, [_Z4ldluPfP6__half_param_1];
	cvta.to.global.u64 	%rd3, %rd2;
	// begin inline asm
	ld.global.lu.b16 %rs1, [%rd1];
	// end inline asm
	// begin inline asm
	{  cvt.f32.f16 %f1, %rs1;}

	// end inline asm
	st.global.f32 	[%rd3], %f1;
	ret;

}
	// .globl	_Z4ldluPfP7__half2
.visible .entry _Z4ldluPfP7__half2(
	.param .u64 .ptr .align 1 _Z4ldluPfP7__half2_param_0,
	.param .u64 .ptr .align 1 _Z4ldluPfP7__half2_param_1
)
{
	.reg .b16 	%rs<3>;
	.reg .b32 	%r<2>;
	.reg .b32 	%f<3>;
	.reg .b64 	%rd<4>;

	ld.param.u64 	%rd2, [_Z4ldluPfP7__half2_param_0];
	ld.param.u64 	%rd1, [_Z4ldluPfP7__half2_param_1];
	cvta.to.global.u64 	%rd3, %rd2;
	// begin inline asm
	ld.global.lu.b32 %r1, [%rd1];
	// end inline asm
	mov.b32 	{%rs1, %rs2}, %r1;
	// begin inline asm
	{  cvt.f32.f16 %f1, %rs1;}

	// end inline asm
	st.global.f32 	[%rd3], %f1;
	// begin inline asm
	{  cvt.f32.f16 %f2, %rs2;}

	// end inline asm
	st.global.f32 	[%rd3+4], %f2;
	ret;

}
	// .globl	_Z4stcgPf6__halfPS0_
.visible .entry _Z4stcgPf6__halfPS0_(
	.param .u64 .ptr .align 1 _Z4stcgPf6__halfPS0__param_0,
	.param .align 2 .b8 _Z4stcgPf6__halfPS0__param_1[2],
	.param .u64 .ptr .align 1 _Z4stcgPf6__halfPS0__param_2
)
{
	.reg .b16 	%rs<3>;
	.reg .b32 	%f<2>;
	.reg .b64 	%rd<5>;

	ld.param.u16 	%rs1, [_Z4stcgPf6__halfPS0__param_1];
	ld.param.u64 	%rd2, [_Z4stcgPf6__halfPS0__param_0];
	ld.param.u64 	%rd1, [_Z4stcgPf6__halfPS0__param_2];
	cvta.to.global.u64 	%rd3, %rd2;
	cvta.to.global.u64 	%rd4, %rd1;
	// begin inline asm
	st.global.cg.b16 [%rd1], %rs1;
	// end inline asm
	ld.global.u16 	%rs2, [%rd4];
	// begin inline asm
	{  cvt.f32.f16 %f1, %rs2;}

	// end inline asm
	st.global.f32 	[%rd3], %f1;
	ret;

}
	// .globl	_Z4stcgPf7__half2PS0_
.visible .entry _Z4stcgPf7__half2PS0_(
	.param .u64 .ptr .align 1 _Z4stcgPf7__half2PS0__param_0,
	.param .align 4 .b8 _Z4stcgPf7__half2PS0__param_1[4],
	.param .u64 .ptr .align 1 _Z4stcgPf7__half2PS0__param_2
)
{
	.reg .b16 	%rs<3>;
	.reg .b32 	%r<2>;
	.reg .b32 	%f<3>;
	.reg .b64 	%rd<5>;

	ld.param.u64 	%rd2, [_Z4stcgPf7__half2PS0__param_0];
	ld.param.u64 	%rd1, [_Z4stcgPf7__half2PS0__param_2];
	cvta.to.global.u64 	%rd3, %rd2;
	cvta.to.global.u64 	%rd4, %rd1;
	ld.param.u32 	%r1, [_Z4stcgPf7__half2PS0__param_1];
	// begin inline asm
	st.global.cg.b32 [%rd1], %r1;
	// end inline asm
	ld.global.u16 	%rs1, [%rd4];
	// begin inline asm
	{  cvt.f32.f16 %f1, %rs1;}

	// end inline asm
	st.global.f32 	[%rd3], %f1;
	ld.global.u16 	%rs2, [%rd4+2];
	// begin inline asm
	{  cvt.f32.f16 %f2, %rs2;}

	// end inline asm
	st.global.f32 	[%rd3+4], %f2;
	ret;

}
	// .globl	_Z4stcsPf6__halfPS0_
.visible .entry _Z4stcsPf6__halfPS0_(
	.param .u64 .ptr .align 1 _Z4stcsPf6__halfPS0__param_0,
	.param .align 2 .b8 _Z4stcsPf6__halfPS0__param_1[2],
	.param .u64 .ptr .align 1 _Z4stcsPf6__halfPS0__param_2
)
{
	.reg .b16 	%rs<3>;
	.reg .b32 	%f<2>;
	.reg .b64 	%rd<5>;

	ld.param.u16 	%rs1, [_Z4stcsPf6__halfPS0__param_1];
	ld.param.u64 	%rd2, [_Z4stcsPf6__halfPS0__param_0];
	ld.param.u64 	%rd1, [_Z4stcsPf6__halfPS0__param_2];
	cvta.to.global.u64 	%rd3, %rd2;
	cvta.to.global.u64 	%rd4, %rd1;
	// begin inline asm
	st.global.cs.b16 [%rd1], %rs1;
	// end inline asm
	ld.global.u16 	%rs2, [%rd4];
	// begin inline asm
	{  cvt.f32.f16 %f1, %rs2;}

	// end inline asm
	st.global.f32 	[%rd3], %f1;
	ret;

}
	// .globl	_Z4stcsPf7__half2PS0_
.visible .entry _Z4stcsPf7__half2PS0_(
	.param .u64 .ptr .align 1 _Z4stcsPf7__half2PS0__param_0,
	.param .align 4 .b8 _Z4stcsPf7__half2PS0__param_1[4],
	.param .u64 .ptr .align 1 _Z4stcsPf7__half2PS0__param_2
)
{
	.reg .b16 	%rs<3>;
	.reg .b32 	%r<2>;
	.reg .b32 	%f<3>;
	.reg .b64 	%rd<5>;

	ld.param.u64 	%rd2, [_Z4stcsPf7__half2PS0__param_0];
	ld.param.u64 	%rd1, [_Z4stcsPf7__half2PS0__param_2];
	cvta.to.global.u64 	%rd3, %rd2;
	cvta.to.global.u64 	%rd4, %rd1;
	ld.param.u32 	%r1, [_Z4stcsPf7__half2PS0__param_1];
	// begin inline asm
	st.global.cs.b32 [%rd1], %r1;
	// end inline asm
	ld.global.u16 	%rs1, [%rd4];
	// begin inline asm
	{  cvt.f32.f16 %f1, %rs1;}

	// end inline asm
	st.global.f32 	[%rd3], %f1;
	ld.global.u16 	%rs2, [%rd4+2];
	// begin inline asm
	{  cvt.f32.f16 %f2, %rs2;}

	// end inline asm
	st.global.f32 	[%rd3+4], %f2;
	ret;

}
	// .globl	_Z4stwbPf6__halfPS0_
.visible .entry _Z4stwbPf6__halfPS0_(
	.param .u64 .ptr .align 1 _Z4stwbPf6__halfPS0__param_0,
	.param .align 2 .b8 _Z4stwbPf6__halfPS0__param_1[2],
	.param .u64 .ptr .align 1 _Z4stwbPf6__halfPS0__param_2
)
{
	.reg .b16 	%rs<3>;
	.reg .b32 	%f<2>;
	.reg .b64 	%rd<5>;

	ld.param.u16 	%rs1, [_Z4stwbPf6__halfPS0__param_1];
	ld.param.u64 	%rd2, [_Z4stwbPf6__halfPS0__param_0];
	ld.param.u64 	%rd1, [_Z4stwbPf6__halfPS0__param_2];
	cvta.to.global.u64 	%rd3, %rd2;
	cvta.to.global.u64 	%rd4, %rd1;
	// begin inline asm
	st.global.wb.b16 [%rd1], %rs1;
	// end inline asm
	ld.global.u16 	%rs2, [%rd4];
	// begin inline asm
	{  cvt.f32.f16 %f1, %rs2;}

	// end inline asm
	st.global.f32 	[%rd3], %f1;
	ret;

}
	// .globl	_Z4stwbPf7__half2PS0_
.visible .entry _Z4stwbPf7__half2PS0_(
	.param .u64 .ptr .align 1 _Z4stwbPf7__half2PS0__param_0,
	.param .align 4 .b8 _Z4stwbPf7__half2PS0__param_1[4],
	.param .u64 .ptr .align 1 _Z4stwbPf7__half2PS0__param_2
)
{
	.reg .b16 	%rs<3>;
	.reg .b32 	%r<2>;
	.reg .b32 	%f<3>;
	.reg .b64 	%rd<5>;

	ld.param.u64 	%rd2, [_Z4stwbPf7__half2PS0__param_0];
	ld.param.u64 	%rd1, [_Z4stwbPf7__half2PS0__param_2];
	cvta.to.global.u64 	%rd3, %rd2;
	cvta.to.global.u64 	%rd4, %rd1;
	ld.param.u32 	%r1, [_Z4stwbPf7__half2PS0__param_1];
	// begin inline asm
	st.global.wb.b32 [%rd1], %r1;
	// end inline asm
	ld.global.u16 	%rs1, [%rd4];
	// begin inline asm
	{  cvt.f32.f16 %f1, %rs1;}

	// end inline asm
	st.global.f32 	[%rd3], %f1;
	ld.global.u16 	%rs2, [%rd4+2];
	// begin inline asm
	{  cvt.f32.f16 %f2, %rs2;}

	// end inline asm
	st.global.f32 	[%rd3+4], %f2;
	ret;

}
	// .globl	_Z4stwtPf6__halfPS0_
.visible .entry _Z4stwtPf6__halfPS0_(
	.param .u64 .ptr .align 1 _Z4stwtPf6__halfPS0__param_0,
	.param .align 2 .b8 _Z4stwtPf6__halfPS0__param_1[2],
	.param .u64 .ptr .align 1 _Z4stwtPf6__halfPS0__param_2
)
{
	.reg .b16 	%rs<3>;
	.reg .b32 	%f<2>;
	.reg .b64 	%rd<5>;

	ld.param.u16 	%rs1, [_Z4stwtPf6__halfPS0__param_1];
	ld.param.u64 	%rd2, [_Z4stwtPf6__halfPS0__param_0];
	ld.param.u64 	%rd1, [_Z4stwtPf6__halfPS0__param_2];
	cvta.to.global.u64 	%rd3, %rd2;
	cvta.to.global.u64 	%rd4, %rd1;
	// begin inline asm
	st.global.wt.b16 [%rd1], %rs1;
	// end inline asm
	ld.global.u16 	%rs2, [%rd4];
	// begin inline asm
	{  cvt.f32.f16 %f1, %rs2;}

	// end inline asm
	st.global.f32 	[%rd3], %f1;
	ret;

}
	// .globl	_Z4stwtPf7__half2PS0_
.visible .entry _Z4stwtPf7__half2PS0_(
	.param .u64 .ptr .align 1 _Z4stwtPf7__half2PS0__param_0,
	.param .align 4 .b8 _Z4stwtPf7__half2PS0__param_1[4],
	.param .u64 .ptr .align 1 _Z4stwtPf7__half2PS0__param_2
)
{
	.reg .b16 	%rs<3>;
	.reg .b32 	%r<2>;
	.reg .b32 	%f<3>;
	.reg .b64 	%rd<5>;

	ld.param.u64 	%rd2, [_Z4stwtPf7__half2PS0__param_0];
	ld.param.u64 	%rd1, [_Z4stwtPf7__half2PS0__param_2];
	cvta.to.global.u64 	%rd3, %rd2;
	cvta.to.global.u64 	%rd4, %rd1;
	ld.param.u32 	%r1, [_Z4stwtPf7__half2PS0__param_1];
	// begin inline asm
	st.global.wt.b32 [%rd1], %r1;
	// end inline asm
	ld.global.u16 	%rs1, [%rd4];
	// begin inline asm
	{  cvt.f32.f16 %f1, %rs1;}

	// end inline asm
	st.global.f32 	[%rd3], %f1;
	ld.global.u16 	%rs2, [%rd4+2];
	// begin inline asm
	{  cvt.f32.f16 %f2, %rs2;}

	// end inline asm
	st.global.f32 	[%rd3+4], %f2;
	ret;

}


// ===== COMPILED SASS (sm_100) =====

	.target	sm_100

	.elftype	@"ET_EXEC"


//--------------------- .note.nv.tkinfo           --------------------------
	.section	.note.nv.tkinfo,"",@"SHT_NOTE"
	.sectionflags	@"SHF_NOTE_NV_TKINFO"
	.tkinfo
        /*0018*/ 	.word	0x00000002
        /*0030*/ 	.string	""
        /*0030*/ 	.string	"ptxas"
        /*0030*/ 	.string	"Cuda compilation tools, release 13.0, V13.0.88"
        /*0030*/ 	.string	"Build cuda_13.0.r13.0/compiler.36424714_0"
        /*0030*/ 	.string	"-arch sm_100 -m 64 "



//--------------------- .note.nv.cuinfo           --------------------------
	.section	.note.nv.cuinfo,"",@"SHT_NOTE"
	.sectionflags	@"SHF_NOTE_NV_CUINFO"
        /*0018*/ 	.short	0x0002
        /*001a*/ 	.short	0x0064
        /*001c*/ 	.short	0x0082
	.zero		2


//--------------------- .nv.info                  --------------------------
	.section	.nv.info,"",@"SHT_CUDA_INFO"
	.align	4


	//----- nvinfo : EIATTR_REGCOUNT
	.align		4
        /*0000*/ 	.byte	0x04, 0x2f
        /*0002*/ 	.short	(.L_1 - .L_0)
	.align		4
.L_0:
        /*0004*/ 	.word	index@(_Z8setValueP6__halfS_)
        /*0008*/ 	.word	0x00000008


	//----- nvinfo : EIATTR_FRAME_SIZE
	.align		4
.L_1:
        /*000c*/ 	.byte	0x04, 0x11
        /*000e*/ 	.short	(.L_3 - .L_2)
	.align		4
.L_2:
        /*0010*/ 	.word	index@(_Z8setValueP6__halfS_)
        /*0014*/ 	.word	0x00000000


	//----- nvinfo : EIATTR_REGCOUNT
	.align		4
.L_3:
        /*0018*/ 	.byte	0x04, 0x2f
        /*001a*/ 	.short	(.L_5 - .L_4)
	.align		4
.L_4:
        /*001c*/ 	.word	index@(_Z8setValueP7__half2S_)
        /*0020*/ 	.word	0x00000008


	//----- nvinfo : EIATTR_FRAME_SIZE
	.align		4
.L_5:
        /*0024*/ 	.byte	0x04, 0x11
        /*0026*/ 	.short	(.L_7 - .L_6)
	.align		4
.L_6:
        /*0028*/ 	.word	index@(_Z8setValueP7__half2S_)
        /*002c*/ 	.word	0x00000000


	//----- nvinfo : EIATTR_REGCOUNT
	.align		4
.L_7:
        /*0030*/ 	.byte	0x04, 0x2f
        /*0032*/ 	.short	(.L_9 - .L_8)
	.align		4
.L_8:
        /*0034*/ 	.word	index@(_Z11double2halfPfd)
        /*0038*/ 	.word	0x00000008


	//----- nvinfo : EIATTR_FRAME_SIZE
	.align		4
.L_9:
        /*003c*/ 	.byte	0x04, 0x11
        /*003e*/ 	.short	(.L_11 - .L_10)
	.align		4
.L_10:
        /*0040*/ 	.word	index@(_Z11double2halfPfd)
        /*0044*/ 	.word	0x00000000


	//----- nvinfo : EIATTR_REGCOUNT
	.align		4
.L_11:
        /*0048*/ 	.byte	0x04, 0x2f
        /*004a*/ 	.short	(.L_13 - .L_12)
	.align		4
.L_12:
        /*004c*/ 	.word	index@(_Z4ldcaPfP6__half)
        /*0050*/ 	.word	0x0000000a


	//----- nvinfo : EIATTR_FRAME_SIZE
	.align		4
.L_13:
        /*0054*/ 	.byte	0x04, 0x11
        /*0056*/ 	.short	(.L_15 - .L_14)
	.align		4
.L_14:
        /*0058*/ 	.word	index@(_Z4ldcaPfP6__half)
        /*005c*/ 	.word	0x00000000


	//----- nvinfo : EIATTR_REGCOUNT
	.align		4
.L_15:
        /*0060*/ 	.byte	0x04, 0x2f
        /*0062*/ 	.short	(.L_17 - .L_16)
	.align		4
.L_16:
        /*0064*/ 	.word	index@(_Z4ldcaPfP7__half2)
        /*0068*/ 	.word	0x0000000c


	//----- nvinfo : EIATTR_FRAME_SIZE
	.align		4
.L_17:
        /*006c*/ 	.byte	0x04, 0x11
        /*006e*/ 	.short	(.L_19 - .L_18)
	.align		4
.L_18:
        /*0070*/ 	.word	index@(_Z4ldcaPfP7__half2)
        /*0074*/ 	.word	0x00000000


	//----- nvinfo : EIATTR_REGCOUNT
	.align		4
.L_19:
        /*0078*/ 	.byte	0x04, 0x2f
        /*007a*/ 	.short	(.L_21 - .L_20)
	.align		4
.L_20:
        /*007c*/ 	.word	index@(_Z4ldcgPfP6__half)
        /*0080*/ 	.word	0x0000000a


	//----- nvinfo : EIATTR_FRAME_SIZE
	.align		4
.L_21:
        /*0084*/ 	.byte	0x04, 0x11
        /*0086*/ 	.short	(.L_23 - .L_22)
	.align		4
.L_22:
        /*0088*/ 	.word	index@(_Z4ldcgPfP6__half)
        /*008c*/ 	.word	0x00000000


	//----- nvinfo : EIATTR_REGCOUNT
	.align		4
.L_23:
        /*0090*/ 	.byte	0x04, 0x2f
        /*0092*/ 	.short	(.L_25 - .L_24)
	.align		4
.L_24:
        /*0094*/ 	.word	index@(_Z4ldcgPfP7__half2)
        /*0098*/ 	.word	0x0000000c


	//----- nvinfo : EIATTR_FRAME_SIZE
	.align		4
.L_25:
        /*009c*/ 	.byte	0x04, 0x11
        /*009e*/ 	.short	(.L_27 - .L_26)
	.align		4
.L_26:
        /*00a0*/ 	.word	index@(_Z4ldcgPfP7__half2)
        /*00a4*/ 	.word	0x00000000


	//----- nvinfo : EIATTR_REGCOUNT
	.align		4
.L_27:
        /*00a8*/ 	.byte	0x04, 0x2f
        /*00aa*/ 	.short	(.L_29 - .L_28)
	.align		4
.L_28:
        /*00ac*/ 	.word	index@(_Z4ldcsPfP6__half)
        /*00b0*/ 	.word	0x0000000a


	//----- nvinfo : EIATTR_FRAME_SIZE
	.align		4
.L_29:
        /*00b4*/ 	.byte	0x04, 0x11
        /*00b6*/ 	.short	(.L_31 - .L_30)
	.align		4
.L_30:
        /*00b8*/ 	.word	index@(_Z4ldcsPfP6__half)
        /*00bc*/ 	.word	0x00000000


	//----- nvinfo : EIATTR_REGCOUNT
	.align		4
.L_31:
        /*00c0*/ 	.byte	0x04, 0x2f
        /*00c2*/ 	.short	(.L_33 - .L_32)
	.align		4
.L_32:
        /*00c4*/ 	.word	index@(_Z4ldcsPfP7__half2)
        /*00c8*/ 	.word	0x0000000c


	//----- nvinfo : EIATTR_FRAME_SIZE
	.align		4
.L_33:
        /*00cc*/ 	.byte	0x04, 0x11
        /*00ce*/ 	.short	(.L_35 - .L_34)
	.align		4
.L_34:
        /*00d0*/ 	.word	index@(_Z4ldcsPfP7__half2)
        /*00d4*/ 	.word	0x00000000


	//----- nvinfo : EIATTR_REGCOUNT
	.align		4
.L_35:
        /*00d8*/ 	.byte	0x04, 0x2f
        /*00da*/ 	.short	(.L_37 - .L_36)
	.align		4
.L_36:
        /*00dc*/ 	.word	index@(_Z4ldcvPfP6__half)
        /*00e0*/ 	.word	0x0000000a


	//----- nvinfo : EIATTR_FRAME_SIZE
	.align		4
.L_37:
        /*00e4*/ 	.byte	0x04, 0x11
        /*00e6*/ 	.short	(.L_39 - .L_38)
	.align		4
.L_38:
        /*00e8*/ 	.word	index@(_Z4ldcvPfP6__half)
        /*00ec*/ 	.word	0x00000000


	//----- nvinfo : EIATTR_REGCOUNT
	.align		4
.L_39:
        /*00f0*/ 	.byte	0x04, 0x2f
        /*00f2*/ 	.short	(.L_41 - .L_40)
	.align		4
.L_40:
        /*00f4*/ 	.word	index@(_Z4ldcvPfP7__half2)
        /*00f8*/ 	.word	0x0000000c


	//----- nvinfo : EIATTR_FRAME_SIZE
	.align		4
.L_41:
        /*00fc*/ 	.byte	0x04, 0x11
        /*00fe*/ 	.short	(.L_43 - .L_42)
	.align		4
.L_42:
        /*0100*/ 	.word	index@(_Z4ldcvPfP7__half2)
        /*0104*/ 	.word	0x00000000


	//----- nvinfo : EIATTR_REGCOUNT
	.align		4
.L_43:
        /*0108*/ 	.byte	0x04, 0x2f
        /*010a*/ 	.short	(.L_45 - .L_44)
	.align		4
.L_44:
        /*010c*/ 	.word	index@(_Z3ldgPfP6__half)
        /*0110*/ 	.word	0x0000000a


	//----- nvinfo : EIATTR_FRAME_SIZE
	.align		4
.L_45:
        /*0114*/ 	.byte	0x04, 0x11
        /*0116*/ 	.short	(.L_47 - .L_46)
	.align		4
.L_46:
        /*0118*/ 	.word	index@(_Z3ldgPfP6__half)
        /*011c*/ 	.word	0x00000000


	//----- nvinfo : EIATTR_REGCOUNT
	.align		4
.L_47:
        /*0120*/ 	.byte	0x04, 0x2f
        /*0122*/ 	.short	(.L_49 - .L_48)
	.align		4
.L_48:
        /*0124*/ 	.word	index@(_Z3ldgPfP7__half2)
        /*0128*/ 	.word	0x0000000c


	//----- nvinfo : EIATTR_FRAME_SIZE
	.align		4
.L_49:
        /*012c*/ 	.byte	0x04, 0x11
        /*012e*/ 	.short	(.L_51 - .L_50)
	.align		4
.L_50:
        /*0130*/ 	.word	index@(_Z3ldgPfP7__half2)
        /*0134*/ 	.word	0x00000000


	//----- nvinfo : EIATTR_REGCOUNT
	.align		4
.L_51:
        /*0138*/ 	.byte	0x04, 0x2f
        /*013a*/ 	.short	(.L_53 - .L_52)
	.align		4
.L_52:
        /*013c*/ 	.word	index@(_Z4ldluPfP6__half)
        /*0140*/ 	.word	0x0000000a


	//----- nvinfo : EIATTR_FRAME_SIZE
	.align		4
.L_53:
        /*0144*/ 	.byte	0x04, 0x11
        /*0146*/ 	.short	(.L_55 - .L_54)
	.align		4
.L_54:
        /*0148*/ 	.word	index@(_Z4ldluPfP6__half)
        /*014c*/ 	.word	0x00000000


	//----- nvinfo : EIATTR_REGCOUNT
	.align		4
.L_55:
        /*0150*/ 	.byte	0x04, 0x2f
        /*0152*/ 	.short	(.L_57 - .L_56)
	.align		4
.L_56:
        /*0154*/ 	.word	index@(_Z4ldluPfP7__half2)
        /*0158*/ 	.word	0x0000000c


	//----- nvinfo : EIATTR_FRAME_SIZE
	.align		4
.L_57:
        /*015c*/ 	.byte	0x04, 0x11
        /*015e*/ 	.short	(.L_59 - .L_58)
	.align		4
.L_58:
        /*0160*/ 	.word	index@(_Z4ldluPfP7__half2)
        /*0164*/ 	.word	0x00000000


	//----- nvinfo : EIATTR_REGCOUNT
	.align		4
.L_59:
        /*0168*/ 	.byte	0x04, 0x2f
        /*016a*/ 	.short	(.L_61 - .L_60)
	.align		4
.L_60:
        /*016c*/ 	.word	index@(_Z4stcgPf6__halfPS0_)
        /*0170*/ 	.word	0x0000000c


	//----- nvinfo : EIATTR_FRAME_SIZE
	.align		4
.L_61:
        /*0174*/ 	.byte	0x04, 0x11
        /*0176*/ 	.short	(.L_63 - .L_62)
	.align		4
.L_62:
        /*0178*/ 	.word	index@(_Z4stcgPf6__halfPS0_)
        /*017c*/ 	.word	0x00000000


	//----- nvinfo : EIATTR_REGCOUNT
	.align		4
.L_63:
        /*0180*/ 	.byte	0x04, 0x2f
        /*0182*/ 	.short	(.L_65 - .L_64)
	.align		4
.L_64:
        /*0184*/ 	.word	index@(_Z4stcgPf7__half2PS0_)
        /*0188*/ 	.word	0x0000000e


	//----- nvinfo : EIATTR_FRAME_SIZE
	.align		4
.L_65:
        /*018c*/ 	.byte	0x04, 0x11
        /*018e*/ 	.short	(.L_67 - .L_66)
	.align		4
.L_66:
        /*0190*/ 	.word	index@(_Z4stcgPf7__half2PS0_)
        /*0194*/ 	.word	0x00000000


	//----- nvinfo : EIATTR_REGCOUNT
	.align		4
.L_67:
        /*0198*/ 	.byte	0x04, 0x2f
        /*019a*/ 	.short	(.L_69 - .L_68)
	.align		4
.L_68:
        /*019c*/ 	.word	index@(_Z4stcsPf6__halfPS0_)
        /*01a0*/ 	.word	0x0000000c


	//----- nvinfo : EIATTR_FRAME_SIZE
	.align		4
.L_69:
        /*01a4*/ 	.byte	0x04, 0x11
        /*01a6*/ 	.short	(.L_71 - .L_70)
	.align		4
.L_70:
        /*01a8*/ 	.word	index@(_Z4stcsPf6__halfPS0_)
        /*01ac*/ 	.word	0x00000000


	//----- nvinfo : EIATTR_REGCOUNT
	.align		4
.L_71:
        /*01b0*/ 	.byte	0x04, 0x2f
        /*01b2*/ 	.short	(.L_73 - .L_72)
	.align		4
.L_72:
        /*01b4*/ 	.word	index@(_Z4stcsPf7__half2PS0_)
        /*01b8*/ 	.word	0x0000000e


	//----- nvinfo : EIATTR_FRAME_SIZE
	.align		4
.L_73:
        /*01bc*/ 	.byte	0x04, 0x11
        /*01be*/ 	.short	(.L_75 - .L_74)
	.align		4
.L_74:
        /*01c0*/ 	.word	index@(_Z4stcsPf7__half2PS0_)
        /*01c4*/ 	.word	0x00000000


	//----- nvinfo : EIATTR_REGCOUNT
	.align		4
.L_75:
        /*01c8*/ 	.byte	0x04, 0x2f
        /*01ca*/ 	.short	(.L_77 - .L_76)
	.align		4
.L_76:
        /*01cc*/ 	.word	index@(_Z4stwbPf6__halfPS0_)
        /*01d0*/ 	.word	0x0000000c


	//----- nvinfo : EIATTR_FRAME_SIZE
	.align		4
.L_77:
        /*01d4*/ 	.byte	0x04, 0x11
        /*01d6*/ 	.short	(.L_79 - .L_78)
	.align		4
.L_78:
        /*01d8*/ 	.word	index@(_Z4stwbPf6__halfPS0_)
        /*01dc*/ 	.word	0x00000000


	//----- nvinfo : EIATTR_REGCOUNT
	.align		4
.L_79:
        /*01e0*/ 	.byte	0x04, 0x2f
        /*01e2*/ 	.short	(.L_81 - .L_80)
	.align		4
.L_80:
        /*01e4*/ 	.word	index@(_Z4stwbPf7__half2PS0_)
        /*01e8*/ 	.word	0x0000000e


	//----- nvinfo : EIATTR_FRAME_SIZE
	.align		4
.L_81:
        /*01ec*/ 	.byte	0x04, 0x11
        /*01ee*/ 	.short	(.L_83 - .L_82)
	.align		4
.L_82:
        /*01f0*/ 	.word	index@(_Z4stwbPf7__half2PS0_)
        /*01f4*/ 	.word	0x00000000


	//----- nvinfo : EIATTR_REGCOUNT
	.align		4
.L_83:
        /*01f8*/ 	.byte	0x04, 0x2f
        /*01fa*/ 	.short	(.L_85 - .L_84)
	.align		4
.L_84:
        /*01fc*/ 	.word	index@(_Z4stwtPf6__halfPS0_)
        /*0200*/ 	.word	0x0000000c


	//----- nvinfo : EIATTR_FRAME_SIZE
	.align		4
.L_85:
        /*0204*/ 	.byte	0x04, 0x11
        /*0206*/ 	.short	(.L_87 - .L_86)
	.align		4
.L_86:
        /*0208*/ 	.word	index@(_Z4stwtPf6__halfPS0_)
        /*020c*/ 	.word	0x00000000


	//----- nvinfo : EIATTR_REGCOUNT
	.align		4
.L_87:
        /*0210*/ 	.byte	0x04, 0x2f
        /*0212*/ 	.short	(.L_89 - .L_88)
	.align		4
.L_88:
        /*0214*/ 	.word	index@(_Z4stwtPf7__half2PS0_)
        /*0218*/ 	.word	0x0000000e


	//----- nvinfo : EIATTR_FRAME_SIZE
	.align		4
.L_89:
        /*021c*/ 	.byte	0x04, 0x11
        /*021e*/ 	.short	(.L_91 - .L_90)
	.align		4
.L_90:
        /*0220*/ 	.word	index@(_Z4stwtPf7__half2PS0_)
        /*0224*/ 	.word	0x00000000


	//----- nvinfo : EIATTR_MIN_STACK_SIZE
	.align		4
.L_91:
        /*0228*/ 	.byte	0x04, 0x12
        /*022a*/ 	.short	(.L_93 - .L_92)
	.align		4
.L_92:
        /*022c*/ 	.word	index@(_Z4stwtPf7__half2PS0_)
        /*0230*/ 	.word	0x00000000


	//----- nvinfo : EIATTR_MIN_STACK_SIZE
	.align		4
.L_93:
        /*0234*/ 	.byte	0x04, 0x12
        /*0236*/ 	.short	(.L_95 - .L_94)
	.align		4
.L_94:
        /*0238*/ 	.word	index@(_Z4stwtPf6__halfPS0_)
        /*023c*/ 	.word	0x00000000


	//----- nvinfo : EIATTR_MIN_STACK_SIZE
	.align		4
.L_95:
        /*0240*/ 	.byte	0x04, 0x12
        /*0242*/ 	.short	(.L_97 - .L_96)
	.align		4
.L_96:
        /*0244*/ 	.word	index@(_Z4stwbPf7__half2PS0_)
        /*0248*/ 	.word	0x00000000


	//----- nvinfo : EIATTR_MIN_STACK_SIZE
	.align		4
.L_97:
        /*024c*/ 	.byte	0x04, 0x12
        /*024e*/ 	.short	(.L_99 - .L_98)
	.align		4
.L_98:
        /*0250*/ 	.word	index@(_Z4stwbPf6__halfPS0_)
        /*0254*/ 	.word	0x00000000


	//----- nvinfo : EIATTR_MIN_STACK_SIZE
	.align		4
.L_99:
        /*0258*/ 	.byte	0x04, 0x12
        /*025a*/ 	.short	(.L_101 - .L_100)
	.align		4
.L_100:
        /*025c*/ 	.word	index@(_Z4stcsPf7__half2PS0_)
        /*0260*/ 	.word	0x00000000


	//----- nvinfo : EIATTR_MIN_STACK_SIZE
	.align		4
.L_101:
        /*0264*/ 	.byte	0x04, 0x12
        /*0266*/ 	.short	(.L_103 - .L_102)
	.align		4
.L_102:
        /*0268*/ 	.word	index@(_Z4stcsPf6__halfPS0_)
        /*026c*/ 	.word	0x00000000


	//----- nvinfo : EIATTR_MIN_STACK_SIZE
	.align		4
.L_103:
        /*0270*/ 	.byte	0x04, 0x12
        /*0272*/ 	.short	(.L_105 - .L_104)
	.align		4
.L_104:
        /*0274*/ 	.word	index@(_Z4stcgPf7__half2PS0_)
        /*0278*/ 	.word	0x00000000


	//----- nvinfo : EIATTR_MIN_STACK_SIZE
	.align		4
.L_105:
        /*027c*/ 	.byte	0x04, 0x12
        /*027e*/ 	.short	(.L_107 - .L_106)
	.align		4
.L_106:
        /*0280*/ 	.word	index@(_Z4stcgPf6__halfPS0_)
        /*0284*/ 	.word	0x00000000


	//----- nvinfo : EIATTR_MIN_STACK_SIZE
	.align		4
.L_107:
        /*0288*/ 	.byte	0x04, 0x12
        /*028a*/ 	.short	(.L_109 - .L_108)
	.align		4
.L_108:
        /*028c*/ 	.word	index@(_Z4ldluPfP7__half2)
        /*0290*/ 	.word	0x00000000


	//----- nvinfo : EIATTR_MIN_STACK_SIZE
	.align		4
.L_109:
        /*0294*/ 	.byte	0x04, 0x12
        /*0296*/ 	.short	(.L_111 - .L_110)
	.align		4
.L_110:
        /*0298*/ 	.word	index@(_Z4ldluPfP6__half)
        /*029c*/ 	.word	0x00000000


	//----- nvinfo : EIATTR_MIN_STACK_SIZE
	.align		4
.L_111:
        /*02a0*/ 	.byte	0x04, 0x12
        /*02a2*/ 	.short	(.L_113 - .L_112)
	.align		4
.L_112:
        /*02a4*/ 	.word	index@(_Z3ldgPfP7__half2)
        /*02a8*/ 	.word	0x00000000


	//----- nvinfo : EIATTR_MIN_STACK_SIZE
	.align		4
.L_113:
        /*02ac*/ 	.byte	0x04, 0x12
        /*02ae*/ 	.short	(.L_115 - .L_114)
	.align		4
.L_114:
        /*02b0*/ 	.word	index@(_Z3ldgPfP6__half)
        /*02b4*/ 	.word	0x00000000


	//----- nvinfo : EIATTR_MIN_STACK_SIZE
	.align		4
.L_115:
        /*02b8*/ 	.byte	0x04, 0x12
        /*02ba*/ 	.short	(.L_117 - .L_116)
	.align		4
.L_116:
        /*02bc*/ 	.word	index@(_Z4ldcvPfP7__half2)
        /*02c0*/ 	.word	0x00000000


	//----- nvinfo : EIATTR_MIN_STACK_SIZE
	.align		4
.L_117:
        /*02c4*/ 	.byte	0x04, 0x12
        /*02c6*/ 	.short	(.L_119 - .L_118)
	.align		4
.L_118:
        /*02c8*/ 	.word	index@(_Z4ldcvPfP6__half)
        /*02cc*/ 	.word	0x00000000


	//----- nvinfo : EIATTR_MIN_STACK_SIZE
	.align		4
.L_119:
        /*02d0*/ 	.byte	0x04, 0x12
        /*02d2*/ 	.short	(.L_121 - .L_120)
	.align		4
.L_120:
        /*02d4*/ 	.word	index@(_Z4ldcsPfP7__half2)
        /*02d8*/ 	.word	0x00000000


	//----- nvinfo : EIATTR_MIN_STACK_SIZE
	.align		4
.L_121:
        /*02dc*/ 	.byte	0x04, 0x12
        /*02de*/ 	.short	(.L_123 - .L_122)
	.align		4
.L_122:
        /*02e0*/ 	.word	index@(_Z4ldcsPfP6__half)
        /*02e4*/ 	.word	0x00000000


	//----- nvinfo : EIATTR_MIN_STACK_SIZE
	.align		4
.L_123:
        /*02e8*/ 	.byte	0x04, 0x12
        /*02ea*/ 	.short	(.L_125 - .L_124)
	.align		4
.L_124:
        /*02ec*/ 	.word	index@(_Z4ldcgPfP7__half2)
        /*02f0*/ 	.word	0x00000000


	//----- nvinfo : EIATTR_MIN_STACK_SIZE
	.align		4
.L_125:
        /*02f4*/ 	.byte	0x04, 0x12
        /*02f6*/ 	.short	(.L_127 - .L_126)
	.align		4
.L_126:
        /*02f8*/ 	.word	index@(_Z4ldcgPfP6__half)
        /*02fc*/ 	.word	0x00000000


	//----- nvinfo : EIATTR_MIN_STACK_SIZE
	.align		4
.L_127:
        /*0300*/ 	.byte	0x04, 0x12
        /*0302*/ 	.short	(.L_129 - .L_128)
	.align		4
.L_128:
        /*0304*/ 	.word	index@(_Z4ldcaPfP7__half2)
        /*0308*/ 	.word	0x00000000


	//----- nvinfo : EIATTR_MIN_STACK_SIZE
	.align		4
.L_129:
        /*030c*/ 	.byte	0x04, 0x12
        /*030e*/ 	.short	(.L_131 - .L_130)
	.align		4
.L_130:
        /*0310*/ 	.word	index@(_Z4ldcaPfP6__half)
        /*0314*/ 	.word	0x00000000


	//----- nvinfo : EIATTR_MIN_STACK_SIZE
	.align		4
.L_131:
        /*0318*/ 	.byte	0x04, 0x12
        /*031a*/ 	.short	(.L_133 - .L_132)
	.align		4
.L_132:
        /*031c*/ 	.word	index@(_Z11double2halfPfd)
        /*0320*/ 	.word	0x00000000


	//----- nvinfo : EIATTR_MIN_STACK_SIZE
	.align		4
.L_133:
        /*0324*/ 	.byte	0x04, 0x12
        /*0326*/ 	.short	(.L_135 - .L_134)
	.align		4
.L_134:
        /*0328*/ 	.word	index@(_Z8setValueP7__half2S_)
        /*032c*/ 	.word	0x00000000


	//----- nvinfo : EIATTR_MIN_STACK_SIZE
	.align		4
.L_135:
        /*0330*/ 	.byte	0x04, 0x12
        /*0332*/ 	.short	(.L_137 - .L_136)
	.align		4
.L_136:
        /*0334*/ 	.word	index@(_Z8setValueP6__halfS_)
        /*0338*/ 	.word	0x00000000
.L_137:


//--------------------- .nv.compat                --------------------------
	.section	.nv.compat,"",@"SHT_CUDA_COMPAT_INFO"
	.align	4
        /*0000*/ 	.byte	0x02, 0x09, 0x00, 0x00, 0x02, 0x02, 0x01, 0x00, 0x02, 0x05, 0x05, 0x00, 0x03, 0x07, 0x01, 0x01
        /*0010*/ 	.byte	0x02, 0x03, 0x00, 0x00, 0x02, 0x06, 0x01, 0x00, 0x04, 0x0b, 0x08, 0x00, 0x09, 0x00, 0x00, 0x00
        /*0020*/ 	.byte	0x00, 0x00, 0x00, 0x00


//--------------------- .nv.info._Z4stwtPf7__half2PS0_ --------------------------
	.section	.nv.info._Z4stwtPf7__half2PS0_,"",@"SHT_CUDA_INFO"
	.sectionflags	@""
	.align	4


	//----- nvinfo : EIATTR_CUDA_API_VERSION
	.align		4
        /*0000*/ 	.byte	0x04, 0x37
        /*0002*/ 	.short	(.L_139 - .L_138)
.L_138:
        /*0004*/ 	.word	0x00000082


	//----- nvinfo : EIATTR_KPARAM_INFO
	.align		4
.L_139:
        /*0008*/ 	.byte	0x04, 0x17
        /*000a*/ 	.short	(.L_141 - .L_140)
.L_140:
        /*000c*/ 	.word	0x00000000
        /*0010*/ 	.short	0x0002
        /*0012*/ 	.short	0x0010
        /*0014*/ 	.byte	0x00, 0xf5, 0x21, 0x00


	//----- nvinfo : EIATTR_KPARAM_INFO
	.align		4
.L_141:
        /*0018*/ 	.byte	0x04, 0x17
        /*001a*/ 	.short	(.L_143 - .L_142)
.L_142:
        /*001c*/ 	.word	0x00000000
        /*0020*/ 	.short	0x0001
        /*0022*/ 	.short	0x0008
        /*0024*/ 	.byte	0x00, 0xf0, 0x11, 0x00


	//----- nvinfo : EIATTR_KPARAM_INFO
	.align		4
.L_143:
        /*0028*/ 	.byte	0x04, 0x17
        /*002a*/ 	.short	(.L_145 - .L_144)
.L_144:
        /*002c*/ 	.word	0x00000000
        /*0030*/ 	.short	0x0000
        /*0032*/ 	.short	0x0000
        /*0034*/ 	.byte	0x00, 0xf5, 0x21, 0x00


	//----- nvinfo : EIATTR_SPARSE_MMA_MASK
	.align		4
.L_145:
        /*0038*/ 	.byte	0x03, 0x50
        /*003a*/ 	.short	0x0000


	//----- nvinfo : EIATTR_MAXREG_COUNT
	.align		4
        /*003c*/ 	.byte	0x03, 0x1b
        /*003e*/ 	.short	0x00ff


	//----- nvinfo : EIATTR_MERCURY_ISA_VERSION
	.align		4
        /*0040*/ 	.byte	0x03, 0x5f
        /*0042*/ 	.short	0x0101


	//----- nvinfo : EIATTR_VRC_CTA_INIT_COUNT
	.align		4
        /*0044*/ 	.byte	0x02, 0x4a
	.zero		1
	.zero		1


	//----- nvinfo : EIATTR_EXIT_INSTR_OFFSETS
	.align		4
        /*0048*/ 	.byte	0x04, 0x1c
        /*004a*/ 	.short	(.L_147 - .L_146)


	//   ....[0]....
.L_146:
        /*004c*/ 	.word	0x000000c0


	//----- nvinfo : EIATTR_CBANK_PARAM_SIZE
	.align		4
.L_147:
        /*0050*/ 	.byte	0x03, 0x19
        /*0052*/ 	.short	0x0018


	//----- nvinfo : EIATTR_PARAM_CBANK
	.align		4
        /*0054*/ 	.byte	0x04, 0x0a
        /*0056*/ 	.short	(.L_149 - .L_148)
	.align		4
.L_148:
        /*0058*/ 	.word	index@(.nv.constant0._Z4stwtPf7__half2PS0_)
        /*005c*/ 	.short	0x0380
        /*005e*/ 	.short	0x0018


	//----- nvinfo : EIATTR_SW_WAR
	.align		4
.L_149:
        /*0060*/ 	.byte	0x04, 0x36
        /*0062*/ 	.short	(.L_151 - .L_150)
.L_150:
        /*0064*/ 	.word	0x00000008
.L_151:


//--------------------- .nv.info._Z4stwtPf6__halfPS0_ --------------------------
	.section	.nv.info._Z4stwtPf6__halfPS0_,"",@"SHT_CUDA_INFO"
	.sectionflags	@""
	.align	4


	//----- nvinfo : EIATTR_CUDA_API_VERSION
	.align		4
        /*0000*/ 	.byte	0x04, 0x37
        /*0002*/ 	.short	(.L_153 - .L_152)
.L_152:
        /*0004*/ 	.word	0x00000082


	//----- nvinfo : EIATTR_KPARAM_INFO
	.align		4
.L_153:
        /*0008*/ 	.byte	0x04, 0x17
        /*000a*/ 	.short	(.L_155 - .L_154)
.L_154:
        /*000c*/ 	.word	0x00000000
        /*0010*/ 	.short	0x0002
        /*0012*/ 	.short	0x0010
        /*0014*/ 	.byte	0x00, 0xf5, 0x21, 0x00


	//----- nvinfo : EIATTR_KPARAM_INFO
	.align		4
.L_155:
        /*0018*/ 	.byte	0x04, 0x17
        /*001a*/ 	.short	(.L_157 - .L_156)
.L_156:
        /*001c*/ 	.word	0x00000000
        /*0020*/ 	.short	0x0001
        /*0022*/ 	.short	0x0008
        /*0024*/ 	.byte	0x00, 0xf0, 0x09, 0x00


	//----- nvinfo : EIATTR_KPARAM_INFO
	.align		4
.L_157:
        /*0028*/ 	.byte	0x04, 0x17
        /*002a*/ 	.short	(.L_159 - .L_158)
.L_158:
        /*002c*/ 	.word	0x00000000
        /*0030*/ 	.short	0x0000
        /*0032*/ 	.short	0x0000
        /*0034*/ 	.byte	0x00, 0xf5, 0x21, 0x00


	//----- nvinfo : EIATTR_SPARSE_MMA_MASK
	.align		4
.L_159:
        /*0038*/ 	.byte	0x03, 0x50
        /*003a*/ 	.short	0x0000


	//----- nvinfo : EIATTR_MAXREG_COUNT
	.align		4
        /*003c*/ 	.byte	0x03, 0x1b
        /*003e*/ 	.short	0x00ff


	//----- nvinfo : EIATTR_MERCURY_ISA_VERSION
	.align		4
        /*0040*/ 	.byte	0x03, 0x5f
        /*0042*/ 	.short	0x0101


	//----- nvinfo : EIATTR_VRC_CTA_INIT_COUNT
	.align		4
        /*0044*/ 	.byte	0x02, 0x4a
	.zero		1
	.zero		1


	//----- nvinfo : EIATTR_EXIT_INSTR_OFFSETS
	.align		4
        /*0048*/ 	.byte	0x04, 0x1c
        /*004a*/ 	.short	(.L_161 - .L_160)


	//   ....[0]....
.L_160:
        /*004c*/ 	.word	0x00000090


	//----- nvinfo : EIATTR_CBANK_PARAM_SIZE
	.align		4
.L_161:
        /*0050*/ 	.byte	0x03, 0x19
        /*0052*/ 	.short	0x0018


	//----- nvinfo : EIATTR_PARAM_CBANK
	.align		4
        /*0054*/ 	.byte	0x04, 0x0a
        /*0056*/ 	.short	(.L_163 - .L_162)
	.align		4
.L_162:
        /*0058*/ 	.word	index@(.nv.constant0._Z4stwtPf6__halfPS0_)
        /*005c*/ 	.short	0x0380
        /*005e*/ 	.short	0x0018


	//----- nvinfo : EIATTR_SW_WAR
	.align		4
.L_163:
        /*0060*/ 	.byte	0x04, 0x36
        /*0062*/ 	.short	(.L_165 - .L_164)
.L_164:
        /*0064*/ 	.word	0x00000008
.L_165:


//--------------------- .nv.info._Z4stwbPf7__half2PS0_ --------------------------
	.section	.nv.info._Z4stwbPf7__half2PS0_,"",@"SHT_CUDA_INFO"
	.sectionflags	@""
	.align	4


	//----- nvinfo : EIATTR_CUDA_API_VERSION
	.align		4
        /*0000*/ 	.byte	0x04, 0x37
        /*0002*/ 	.short	(.L_167 - .L_166)
.L_166:
        /*0004*/ 	.word	0x00000082


	//----- nvinfo : EIATTR_KPARAM_INFO
	.align		4
.L_167:
        /*0008*/ 	.byte	0x04, 0x17
        /*000a*/ 	.short	(.L_169 - .L_168)
.L_168:
        /*000c*/ 	.word	0x00000000
        /*0010*/ 	.short	0x0002
        /*0012*/ 	.short	0x0010
        /*0014*/ 	.byte	0x00, 0xf5, 0x21, 0x00


	//----- nvinfo : EIATTR_KPARAM_INFO
	.align		4
.L_169:
        /*0018*/ 	.byte	0x04, 0x17
        /*001a*/ 	.short	(.L_171 - .L_170)
.L_170:
        /*001c*/ 	.word	0x00000000
        /*0020*/ 	.short	0x0001
        /*0022*/ 	.short	0x0008
        /*0024*/ 	.byte	0x00, 0xf0, 0x11, 0x00


	//----- nvinfo : EIATTR_KPARAM_INFO
	.align		4
.L_171:
        /*0028*/ 	.byte	0x04, 0x17
        /*002a*/ 	.short	(.L_173 - .L_172)
.L_172:
        /*002c*/ 	.word	0x00000000
        /*0030*/ 	.short	0x0000
        /*0032*/ 	.short	0x0000
        /*0034*/ 	.byte	0x00, 0xf5, 0x21, 0x00


	//----- nvinfo : EIATTR_SPARSE_MMA_MASK
	.align		4
.L_173:
        /*0038*/ 	.byte	0x03, 0x50
        /*003a*/ 	.short	0x0000


	//----- nvinfo : EIATTR_MAXREG_COUNT
	.align		4
        /*003c*/ 	.byte	0x03, 0x1b
        /*003e*/ 	.short	0x00ff


	//----- nvinfo : EIATTR_MERCURY_ISA_VERSION
	.align		4
        /*0040*/ 	.byte	0x03, 0x5f
        /*0042*/ 	.short	0x0101


	//----- nvinfo : EIATTR_VRC_CTA_INIT_COUNT
	.align		4
        /*0044*/ 	.byte	0x02, 0x4a
	.zero		1
	.zero		1


	//----- nvinfo : EIATTR_EXIT_INSTR_OFFSETS
	.align		4
        /*0048*/ 	.byte	0x04, 0x1c
        /*004a*/ 	.short	(.L_175 - .L_174)


	//   ....[0]....
.L_174:
        /*004c*/ 	.word	0x000000c0


	//----- nvinfo : EIATTR_CBANK_PARAM_SIZE
	.align		4
.L_175:
        /*0050*/ 	.byte	0x03, 0x19
        /*0052*/ 	.short	0x0018


	//----- nvinfo : EIATTR_PARAM_CBANK
	.align		4
        /*0054*/ 	.byte	0x04, 0x0a
        /*0056*/ 	.short	(.L_177 - .L_176)
	.align		4
.L_176:
        /*0058*/ 	.word	index@(.nv.constant0._Z4stwbPf7__half2PS0_)
        /*005c*/ 	.short	0x0380
        /*005e*/ 	.short	0x0018


	//----- nvinfo : EIATTR_SW_WAR
	.align		4
.L_177:
        /*0060*/ 	.byte	0x04, 0x36
        /*0062*/ 	.short	(.L_179 - .L_178)
.L_178:
        /*0064*/ 	.word	0x00000008
.L_179:


//--------------------- .nv.info._Z4stwbPf6__halfPS0_ --------------------------
	.section	.nv.info._Z4stwbPf6__halfPS0_,"",@"SHT_CUDA_INFO"
	.sectionflags	@""
	.align	4


	//----- nvinfo : EIATTR_CUDA_API_VERSION
	.align		4
        /*0000*/ 	.byte	0x04, 0x37
        /*0002*/ 	.short	(.L_181 - .L_180)
.L_180:
        /*0004*/ 	.word	0x00000082


	//----- nvinfo : EIATTR_KPARAM_INFO
	.align		4
.L_181:
        /*0008*/ 	.byte	0x04, 0x17
        /*000a*/ 	.short	(.L_183 - .L_182)
.L_182:
        /*000c*/ 	.word	0x00000000
        /*0010*/ 	.short	0x0002
        /*0012*/ 	.short	0x0010
        /*0014*/ 	.byte	0x00, 0xf5, 0x21, 0x00


	//----- nvinfo : EIATTR_KPARAM_INFO
	.align		4
.L_183:
        /*0018*/ 	.byte	0x04, 0x17
        /*001a*/ 	.short	(.L_185 - .L_184)
.L_184:
        /*001c*/ 	.word	0x00000000
        /*0020*/ 	.short	0x0001
        /*0022*/ 	.short	0x0008
        /*0024*/ 	.byte	0x00, 0xf0, 0x09, 0x00


	//----- nvinfo : EIATTR_KPARAM_INFO
	.align		4
.L_185:
        /*0028*/ 	.byte	0x04, 0x17
        /*002a*/ 	.short	(.L_187 - .L_186)
.L_186:
        /*002c*/ 	.word	0x00000000
        /*0030*/ 	.short	0x0000
        /*0032*/ 	.short	0x0000
        /*0034*/ 	.byte	0x00, 0xf5, 0x21, 0x00


	//----- nvinfo : EIATTR_SPARSE_MMA_MASK
	.align		4
.L_187:
        /*0038*/ 	.byte	0x03, 0x50
        /*003a*/ 	.short	0x0000


	//----- nvinfo : EIATTR_MAXREG_COUNT
	.align		4
        /*003c*/ 	.byte	0x03, 0x1b
        /*003e*/ 	.short	0x00ff


	//----- nvinfo : EIATTR_MERCURY_ISA_VERSION
	.align		4
        /*0040*/ 	.byte	0x03, 0x5f
        /*0042*/ 	.short	0x0101


	//----- nvinfo : EIATTR_VRC_CTA_INIT_COUNT
	.align		4
        /*0044*/ 	.byte	0x02, 0x4a
	.zero		1
	.zero		1


	//----- nvinfo : EIATTR_EXIT_INSTR_OFFSETS
	.align		4
        /*0048*/ 	.byte	0x04, 0x1c
        /*004a*/ 	.short	(.L_189 - .L_188)


	//   ....[0]....
.L_188:
        /*004c*/ 	.word	0x00000090


	//----- nvinfo : EIATTR_CBANK_PARAM_SIZE
	.align		4
.L_189:
        /*0050*/ 	.byte	0x03, 0x19
        /*0052*/ 	.short	0x0018


	//----- nvinfo : EIATTR_PARAM_CBANK
	.align		4
        /*0054*/ 	.byte	0x04, 0x0a
        /*0056*/ 	.short	(.L_191 - .L_190)
	.align		4
.L_190:
        /*0058*/ 	.word	index@(.nv.constant0._Z4stwbPf6__halfPS0_)
        /*005c*/ 	.short	0x0380
        /*005e*/ 	.short	0x0018


	//----- nvinfo : EIATTR_SW_WAR
	.align		4
.L_191:
        /*0060*/ 	.byte	0x04, 0x36
        /*0062*/ 	.short	(.L_193 - .L_192)
.L_192:
        /*0064*/ 	.word	0x00000008
.L_193:


//--------------------- .nv.info._Z4stcsPf7__half2PS0_ --------------------------
	.section	.nv.info._Z4stcsPf7__half2PS0_,"",@"SHT_CUDA_INFO"
	.sectionflags	@""
	.align	4


	//----- nvinfo : EIATTR_CUDA_API_VERSION
	.align		4
        /*0000*/ 	.byte	0x04, 0x37
        /*0002*/ 	.short	(.L_195 - .L_194)
.L_194:
        /*0004*/ 	.word	0x00000082


	//----- nvinfo : EIATTR_KPARAM_INFO
	.align		4
.L_195:
        /*0008*/ 	.byte	0x04, 0x17
        /*000a*/ 	.short	(.L_197 - .L_196)
.L_196:
        /*000c*/ 	.word	0x00000000
        /*0010*/ 	.short	0x0002
        /*0012*/ 	.short	0x0010
        /*0014*/ 	.byte	0x00, 0xf5, 0x21, 0x00


	//----- nvinfo : EIATTR_KPARAM_INFO
	.align		4
.L_197:
        /*0018*/ 	.byte	0x04, 0x17
        /*001a*/ 	.short	(.L_199 - .L_198)
.L_198:
        /*001c*/ 	.word	0x00000000
        /*0020*/ 	.short	0x0001
        /*0022*/ 	.short	0x0008
        /*0024*/ 	.byte	0x00, 0xf0, 0x11, 0x00


	//----- nvinfo : EIATTR_KPARAM_INFO
	.align		4
.L_199:
        /*0028*/ 	.byte	0x04, 0x17
        /*002a*/ 	.short	(.L_201 - .L_200)
.L_200:
        /*002c*/ 	.word	0x00000000
        /*0030*/ 	.short	0x0000
        /*0032*/ 	.short	0x0000
        /*0034*/ 	.byte	0x00, 0xf5, 0x21, 0x00


	//----- nvinfo : EIATTR_SPARSE_MMA_MASK
	.align		4
.L_201:
        /*0038*/ 	.byte	0x03, 0x50
        /*003a*/ 	.short	0x0000


	//----- nvinfo : EIATTR_MAXREG_COUNT
	.align		4
        /*003c*/ 	.byte	0x03, 0x1b
        /*003e*/ 	.short	0x00ff


	//----- nvinfo : EIATTR_MERCURY_ISA_VERSION
	.align		4
        /*0040*/ 	.byte	0x03, 0x5f
        /*0042*/ 	.short	0x0101


	//----- nvinfo : EIATTR_VRC_CTA_INIT_COUNT
	.align		4
        /*0044*/ 	.byte	0x02, 0x4a
	.zero		1
	.zero		1


	//----- nvinfo : EIATTR_EXIT_INSTR_OFFSETS
	.align		4
        /*0048*/ 	.byte	0x04, 0x1c
        /*004a*/ 	.short	(.L_203 - .L_202)


	//   ....[0]....
.L_202:
        /*004c*/ 	.word	0x000000c0


	//----- nvinfo : EIATTR_CBANK_PARAM_SIZE
	.align		4
.L_203:
        /*0050*/ 	.byte	0x03, 0x19
        /*0052*/ 	.short	0x0018


	//----- nvinfo : EIATTR_PARAM_CBANK
	.align		4
        /*0054*/ 	.byte	0x04, 0x0a
        /*0056*/ 	.short	(.L_205 - .L_204)
	.align		4
.L_204:
        /*0058*/ 	.word	index@(.nv.constant0._Z4stcsPf7__half2PS0_)
        /*005c*/ 	.short	0x0380
        /*005e*/ 	.short	0x0018


	//----- nvinfo : EIATTR_SW_WAR
	.align		4
.L_205:
        /*0060*/ 	.byte	0x04, 0x36
        /*0062*/ 	.short	(.L_207 - .L_206)
.L_206:
        /*0064*/ 	.word	0x00000008
.L_207:


//--------------------- .nv.info._Z4stcsPf6__halfPS0_ --------------------------
	.section	.nv.info._Z4stcsPf6__halfPS0_,"",@"SHT_CUDA_INFO"
	.sectionflags	@""
	.align	4


	//----- nvinfo : EIATTR_CUDA_API_VERSION
	.align		4
        /*0000*/ 	.byte	0x04, 0x37
        /*0002*/ 	.short	(.L_209 - .L_208)
.L_208:
        /*0004*/ 	.word	0x00000082


	//----- nvinfo : EIATTR_KPARAM_INFO
	.align		4
.L_209:
        /*0008*/ 	.byte	0x04, 0x17
        /*000a*/ 	.short	(.L_211 - .L_210)
.L_210:
        /*000c*/ 	.word	0x00000000
        /*0010*/ 	.short	0x0002
        /*0012*/ 	.short	0x0010
        /*0014*/ 	.byte	0x00, 0xf5, 0x21, 0x00


	//----- nvinfo : EIATTR_KPARAM_INFO
	.align		4
.L_211:
        /*0018*/ 	.byte	0x04, 0x17
        /*001a*/ 	.short	(.L_213 - .L_212)
.L_212:
        /*001c*/ 	.word	0x00000000
        /*0020*/ 	.short	0x0001
        /*0022*/ 	.short	0x0008
        /*0024*/ 	.byte	0x00, 0xf0, 0x09, 0x00


	//----- nvinfo : EIATTR_KPARAM_INFO
	.align		4
.L_213:
        /*0028*/ 	.byte	0x04, 0x17
        /*002a*/ 	.short	(.L_215 - .L_214)
.L_214:
        /*002c*/ 	.word	0x00000000
        /*0030*/ 	.short	0x0000
        /*0032*/ 	.short	0x0000
        /*0034*/ 	.byte	0x00, 0xf5, 0x21, 0x00


	//----- nvinfo : EIATTR_SPARSE_MMA_MASK
	.align		4
.L_215:
        /*0038*/ 	.byte	0x03, 0x50
        /*003a*/ 	.short	0x0000


	//----- nvinfo : EIATTR_MAXREG_COUNT
	.align		4
        /*003c*/ 	.byte	0x03, 0x1b
        /*003e*/ 	.short	0x00ff


	//----- nvinfo : EIATTR_MERCURY_ISA_VERSION
	.align		4
        /*0040*/ 	.byte	0x03, 0x5f
        /*0042*/ 	.short	0x0101


	//----- nvinfo : EIATTR_VRC_CTA_INIT_COUNT
	.align		4
        /*0044*/ 	.byte	0x02, 0x4a
	.zero		1
	.zero		1


	//----- nvinfo : EIATTR_EXIT_INSTR_OFFSETS
	.align		4
        /*0048*/ 	.byte	0x04, 0x1c
        /*004a*/ 	.short	(.L_217 - .L_216)


	//   ....[0]....
.L_216:
        /*004c*/ 	.word	0x00000090


	//----- nvinfo : EIATTR_CBANK_PARAM_SIZE
	.align		4
.L_217:
        /*0050*/ 	.byte	0x03, 0x19
        /*0052*/ 	.short	0x0018


	//----- nvinfo : EIATTR_PARAM_CBANK
	.align		4
        /*0054*/ 	.byte	0x04, 0x0a
        /*0056*/ 	.short	(.L_219 - .L_218)
	.align		4
.L_218:
        /*0058*/ 	.word	index@(.nv.constant0._Z4stcsPf6__halfPS0_)
        /*005c*/ 	.short	0x0380
        /*005e*/ 	.short	0x0018


	//----- nvinfo : EIATTR_SW_WAR
	.align		4
.L_219:
        /*0060*/ 	.byte	0x04, 0x36
        /*0062*/ 	.short	(.L_221 - .L_220)
.L_220:
        /*0064*/ 	.word	0x00000008
.L_221:


//--------------------- .nv.info._Z4stcgPf7__half2PS0_ --------------------------
	.section	.nv.info._Z4stcgPf7__half2PS0_,"",@"SHT_CUDA_INFO"
	.sectionflags	@""
	.align	4


	//----- nvinfo : EIATTR_CUDA_API_VERSION
	.align		4
        /*0000*/ 	.byte	0x04, 0x37
        /*0002*/ 	.short	(.L_223 - .L_222)
.L_222:
        /*0004*/ 	.word	0x00000082


	//----- nvinfo : EIATTR_KPARAM_INFO
	.align		4
.L_223:
        /*0008*/ 	.byte	0x04, 0x17
        /*000a*/ 	.short	(.L_225 - .L_224)
.L_224:
        /*000c*/ 	.word	0x00000000
        /*0010*/ 	.short	0x0002
        /*0012*/ 	.short	0x0010
        /*0014*/ 	.byte	0x00, 0xf5, 0x21, 0x00


	//----- nvinfo : EIATTR_KPARAM_INFO
	.align		4
.L_225:
        /*0018*/ 	.byte	0x04, 0x17
        /*001a*/ 	.short	(.L_227 - .L_226)
.L_226:
        /*001c*/ 	.word	0x00000000
        /*0020*/ 	.short	0x0001
        /*0022*/ 	.short	0x0008
        /*0024*/ 	.byte	0x00, 0xf0, 0x11, 0x00


	//----- nvinfo : EIATTR_KPARAM_INFO
	.align		4
.L_227:
        /*0028*/ 	.byte	0x04, 0x17
        /*002a*/ 	.short	(.L_229 - .L_228)
.L_228:
        /*002c*/ 	.word	0x00000000
        /*0030*/ 	.short	0x0000
        /*0032*/ 	.short	0x0000
        /*0034*/ 	.byte	0x00, 0xf5, 0x21, 0x00


	//----- nvinfo : EIATTR_SPARSE_MMA_MASK
	.align		4
.L_229:
        /*0038*/ 	.byte	0x03, 0x50
        /*003a*/ 	.short	0x0000


	//----- nvinfo : EIATTR_MAXREG_COUNT
	.align		4
        /*003c*/ 	.byte	0x03, 0x1b
        /*003e*/ 	.short	0x00ff


	//----- nvinfo : EIATTR_MERCURY_ISA_VERSION
	.align		4
        /*0040*/ 	.byte	0x03, 0x5f
        /*0042*/ 	.short	0x0101


	//----- nvinfo : EIATTR_VRC_CTA_INIT_COUNT
	.align		4
        /*0044*/ 	.byte	0x02, 0x4a
	.zero		1
	.zero		1


	//----- nvinfo : EIATTR_EXIT_INSTR_OFFSETS
	.align		4
        /*0048*/ 	.byte	0x04, 0x1c
        /*004a*/ 	.short	(.L_231 - .L_230)


	//   ....[0]....
.L_230:
        /*004c*/ 	.word	0x000000c0


	//----- nvinfo : EIATTR_CBANK_PARAM_SIZE
	.align		4
.L_231:
        /*0050*/ 	.byte	0x03, 0x19
        /*0052*/ 	.short	0x0018


	//----- nvinfo : EIATTR_PARAM_CBANK
	.align		4
        /*0054*/ 	.byte	0x04, 0x0a
        /*0056*/ 	.short	(.L_233 - .L_232)
	.align		4
.L_232:
        /*0058*/ 	.word	index@(.nv.constant0._Z4stcgPf7__half2PS0_)
        /*005c*/ 	.short	0x0380
        /*005e*/ 	.short	0x0018


	//----- nvinfo : EIATTR_SW_WAR
	.align		4
.L_233:
        /*0060*/ 	.byte	0x04, 0x36
        /*0062*/ 	.short	(.L_235 - .L_234)
.L_234:
        /*0064*/ 	.word	0x00000008
.L_235:


//--------------------- .nv.info._Z4stcgPf6__halfPS0_ --------------------------
	.section	.nv.info._Z4stcgPf6__halfPS0_,"",@"SHT_CUDA_INFO"
	.sectionflags	@""
	.align	4


	//----- nvinfo : EIATTR_CUDA_API_VERSION
	.align		4
        /*0000*/ 	.byte	0x04, 0x37
        /*0002*/ 	.short	(.L_237 - .L_236)
.L_236:
        /*0004*/ 	.word	0x00000082


	//----- nvinfo : EIATTR_KPARAM_INFO
	.align		4
.L_237:
        /*0008*/ 	.byte	0x04, 0x17
        /*000a*/ 	.short	(.L_239 - .L_238)
.L_238:
        /*000c*/ 	.word	0x00000000
        /*0010*/ 	.short	0x0002
        /*0012*/ 	.short	0x0010
        /*0014*/ 	.byte	0x00, 0xf5, 0x21, 0x00


	//----- nvinfo : EIATTR_KPARAM_INFO
	.align		4
.L_239:
        /*0018*/ 	.byte	0x04, 0x17
        /*001a*/ 	.short	(.L_241 - .L_240)
.L_240:
        /*001c*/ 	.word	0x00000000
        /*0020*/ 	.short	0x0001
        /*0022*/ 	.short	0x0008
        /*0024*/ 	.byte	0x00, 0xf0, 0x09, 0x00


	//----- nvinfo : EIATTR_KPARAM_INFO
	.align		4
.L_241:
        /*0028*/ 	.byte	0x04, 0x17
        /*002a*/ 	.short	(.L_243 - .L_242)
.L_242:
        /*002c*/ 	.word	0x00000000
        /*0030*/ 	.short	0x0000
        /*0032*/ 	.short	0x0000
        /*0034*/ 	.byte	0x00, 0xf5, 0x21, 0x00


	//----- nvinfo : EIATTR_SPARSE_MMA_MASK
	.align		4
.L_243:
        /*0038*/ 	.byte	0x03, 0x50
        /*003a*/ 	.short	0x0000


	//----- nvinfo : EIATTR_MAXREG_COUNT
	.align		4
        /*003c*/ 	.byte	0x03, 0x1b
        /*003e*/ 	.short	0x00ff


	//----- nvinfo : EIATTR_MERCURY_ISA_VERSION
	.align		4
        /*0040*/ 	.byte	0x03, 0x5f
        /*0042*/ 	.short	0x0101


	//----- nvinfo : EIATTR_VRC_CTA_INIT_COUNT
	.align		4
        /*0044*/ 	.byte	0x02, 0x4a
	.zero		1
	.zero		1


	//----- nvinfo : EIATTR_EXIT_INSTR_OFFSETS
	.align		4
        /*0048*/ 	.byte	0x04, 0x1c
        /*004a*/ 	.short	(.L_245 - .L_244)


	//   ....[0]....
.L_244:
        /*004c*/ 	.word	0x00000090


	//----- nvinfo : EIATTR_CBANK_PARAM_SIZE
	.align		4
.L_245:
        /*0050*/ 	.byte	0x03, 0x19
        /*0052*/ 	.short	0x0018


	//----- nvinfo : EIATTR_PARAM_CBANK
	.align		4
        /*0054*/ 	.byte	0x04, 0x0a
        /*0056*/ 	.short	(.L_247 - .L_246)
	.align		4
.L_246:
        /*0058*/ 	.word	index@(.nv.constant0._Z4stcgPf6__halfPS0_)
        /*005c*/ 	.short	0x0380
        /*005e*/ 	.short	0x0018


	//----- nvinfo : EIATTR_SW_WAR
	.align		4
.L_247:
        /*0060*/ 	.byte	0x04, 0x36
        /*0062*/ 	.short	(.L_249 - .L_248)
.L_248:
        /*0064*/ 	.word	0x00000008
.L_249:


//--------------------- .nv.info._Z4ldluPfP7__half2 --------------------------
	.section	.nv.info._Z4ldluPfP7__half2,"",@"SHT_CUDA_INFO"
	.sectionflags	@""
	.align	4


	//----- nvinfo : EIATTR_CUDA_API_VERSION
	.align		4
        /*0000*/ 	.byte	0x04, 0x37
        /*0002*/ 	.short	(.L_251 - .L_250)
.L_250:
        /*0004*/ 	.word	0x00000082


	//----- nvinfo : EIATTR_KPARAM_INFO
	.align		4
.L_251:
        /*0008*/ 	.byte	0x04, 0x17
        /*000a*/ 	.short	(.L_253 - .L_252)
.L_252:
        /*000c*/ 	.word	0x00000000
        /*0010*/ 	.short	0x0001
        /*0012*/ 	.short	0x0008
        /*0014*/ 	.byte	0x00, 0xf5, 0x21, 0x00


	//----- nvinfo : EIATTR_KPARAM_INFO
	.align		4
.L_253:
        /*0018*/ 	.byte	0x04, 0x17
        /*001a*/ 	.short	(.L_255 - .L_254)
.L_254:
        /*001c*/ 	.word	0x00000000
        /*0020*/ 	.short	0x0000
        /*0022*/ 	.short	0x0000
        /*0024*/ 	.byte	0x00, 0xf5, 0x21, 0x00


	//----- nvinfo : EIATTR_SPARSE_MMA_MASK
	.align		4
.L_255:
        /*0028*/ 	.byte	0x03, 0x50
        /*002a*/ 	.short	0x0000


	//----- nvinfo : EIATTR_MAXREG_COUNT
	.align		4
        /*002c*/ 	.byte	0x03, 0x1b
        /*002e*/ 	.short	0x00ff


	//----- nvinfo : EIATTR_MERCURY_ISA_VERSION
	.align		4
        /*0030*/ 	.byte	0x03, 0x5f
        /*0032*/ 	.short	0x0101


	//----- nvinfo : EIATTR_VRC_CTA_INIT_COUNT
	.align		4
        /*0034*/ 	.byte	0x02, 0x4a
	.zero		1
	.zero		1


	//----- nvinfo : EIATTR_EXIT_INSTR_OFFSETS
	.align		4
        /*0038*/ 	.byte	0x04, 0x1c
        /*003a*/ 	.short	(.L_257 - .L_256)


	//   ....[0]....
.L_256:
        /*003c*/ 	.word	0x00000090


	//----- nvinfo : EIATTR_CBANK_PARAM_SIZE
	.align		4
.L_257:
        /*0040*/ 	.byte	0x03, 0x19
        /*0042*/ 	.short	0x0010


	//----- nvinfo : EIATTR_PARAM_CBANK
	.align		4
        /*0044*/ 	.byte	0x04, 0x0a
        /*0046*/ 	.short	(.L_259 - .L_258)
	.align		4
.L_258:
        /*0048*/ 	.word	index@(.nv.constant0._Z4ldluPfP7__half2)
        /*004c*/ 	.short	0x0380
        /*004e*/ 	.short	0x0010


	//----- nvinfo : EIATTR_SW_WAR
	.align		4
.L_259:
        /*0050*/ 	.byte	0x04, 0x36
        /*0052*/ 	.short	(.L_261 - .L_260)
.L_260:
        /*0054*/ 	.word	0x00000008
.L_261:


//--------------------- .nv.info._Z4ldluPfP6__half --------------------------
	.section	.nv.info._Z4ldluPfP6__half,"",@"SHT_CUDA_INFO"
	.sectionflags	@""
	.align	4


	//----- nvinfo : EIATTR_CUDA_API_VERSION
	.align		4
        /*0000*/ 	.byte	0x04, 0x37
        /*0002*/ 	.short	(.L_263 - .L_262)
.L_262:
        /*0004*/ 	.word	0x00000082


	//----- nvinfo : EIATTR_KPARAM_INFO
	.align		4
.L_263:
        /*0008*/ 	.byte	0x04, 0x17
        /*000a*/ 	.short	(.L_265 - .L_264)
.L_264:
        /*000c*/ 	.word	0x00000000
        /*0010*/ 	.short	0x0001
        /*0012*/ 	.short	0x0008
        /*0014*/ 	.byte	0x00, 0xf5, 0x21, 0x00


	//----- nvinfo : EIATTR_KPARAM_INFO
	.align		4
.L_265:
        /*0018*/ 	.byte	0x04, 0x17
        /*001a*/ 	.short	(.L_267 - .L_266)
.L_266:
        /*001c*/ 	.word	0x00000000
        /*0020*/ 	.short	0x0000
        /*0022*/ 	.short	0x0000
        /*0024*/ 	.byte	0x00, 0xf5, 0x21, 0x00


	//----- nvinfo : EIATTR_SPARSE_MMA_MASK
	.align		4
.L_267:
        /*0028*/ 	.byte	0x03, 0x50
        /*002a*/ 	.short	0x0000


	//----- nvinfo : EIATTR_MAXREG_COUNT
	.align		4
        /*002c*/ 	.byte	0x03, 0x1b
        /*002e*/ 	.short	0x00ff


	//----- nvinfo : EIATTR_MERCURY_ISA_VERSION
	.align		4
        /*0030*/ 	.byte	0x03, 0x5f
        /*0032*/ 	.short	0x0101


	//----- nvinfo : EIATTR_VRC_CTA_INIT_COUNT
	.align		4
        /*0034*/ 	.byte	0x02, 0x4a
	.zero		1
	.zero		1


	//----- nvinfo : EIATTR_EXIT_INSTR_OFFSETS
	.align		4
        /*0038*/ 	.byte	0x04, 0x1c
        /*003a*/ 	.short	(.L_269 - .L_268)


	//   ....[0]....
.L_268:
        /*003c*/ 	.word	0x00000070


	//----- nvinfo : EIATTR_CBANK_PARAM_SIZE
	.align		4
.L_269:
        /*0040*/ 	.byte	0x03, 0x19
        /*0042*/ 	.short	0x0010


	//----- nvinfo : EIATTR_PARAM_CBANK
	.align		4
        /*0044*/ 	.byte	0x04, 0x0a
        /*0046*/ 	.short	(.L_271 - .L_270)
	.align		4
.L_270:
        /*0048*/ 	.word	index@(.nv.constant0._Z4ldluPfP6__half)
        /*004c*/ 	.short	0x0380
        /*004e*/ 	.short	0x0010


	//----- nvinfo : EIATTR_SW_WAR
	.align		4
.L_271:
        /*0050*/ 	.byte	0x04, 0x36
        /*0052*/ 	.short	(.L_273 - .L_272)
.L_272:
        /*0054*/ 	.word	0x00000008
.L_273:


//--------------------- .nv.info._Z3ldgPfP7__half2 --------------------------
	.section	.nv.info._Z3ldgPfP7__half2,"",@"SHT_CUDA_INFO"
	.sectionflags	@""
	.align	4


	//----- nvinfo : EIATTR_CUDA_API_VERSION
	.align		4
        /*0000*/ 	.byte	0x04, 0x37
        /*0002*/ 	.short	(.L_275 - .L_274)
.L_274:
        /*0004*/ 	.word	0x00000082


	//----- nvinfo : EIATTR_KPARAM_INFO
	.align		4
.L_275:
        /*0008*/ 	.byte	0x04, 0x17
        /*000a*/ 	.short	(.L_277 - .L_276)
.L_276:
        /*000c*/ 	.word	0x00000000
        /*0010*/ 	.short	0x0001
        /*0012*/ 	.short	0x0008
        /*0014*/ 	.byte	0x00, 0xf5, 0x21, 0x00


	//----- nvinfo : EIATTR_KPARAM_INFO
	.align		4
.L_277:
        /*0018*/ 	.byte	0x04, 0x17
        /*001a*/ 	.short	(.L_279 - .L_278)
.L_278:
        /*001c*/ 	.word	0x00000000
        /*0020*/ 	.short	0x0000
        /*0022*/ 	.short	0x0000
        /*0024*/ 	.byte	0x00, 0xf5, 0x21, 0x00


	//----- nvinfo : EIATTR_SPARSE_MMA_MASK
	.align		4
.L_279:
        /*0028*/ 	.byte	0x03, 0x50
        /*002a*/ 	.short	0x0000


	//----- nvinfo : EIATTR_MAXREG_COUNT
	.align		4
        /*002c*/ 	.byte	0x03, 0x1b
        /*002e*/ 	.short	0x00ff


	//----- nvinfo : EIATTR_MERCURY_ISA_VERSION
	.align		4
        /*0030*/ 	.byte	0x03, 0x5f
        /*0032*/ 	.short	0x0101


	//----- nvinfo : EIATTR_VRC_CTA_INIT_COUNT
	.align		4
        /*0034*/ 	.byte	0x02, 0x4a
	.zero		1
	.zero		1


	//----- nvinfo : EIATTR_EXIT_INSTR_OFFSETS
	.align		4
        /*0038*/ 	.byte	0x04, 0x1c
        /*003a*/ 	.short	(.L_281 - .L_280)


	//   ....[0]....
.L_280:
        /*003c*/ 	.word	0x00000090


	//----- nvinfo : EIATTR_CBANK_PARAM_SIZE
	.align		4
.L_281:
        /*0040*/ 	.byte	0x03, 0x19
        /*0042*/ 	.short	0x0010


	//----- nvinfo : EIATTR_PARAM_CBANK
	.align		4
        /*0044*/ 	.byte	0x04, 0x0a
        /*0046*/ 	.short	(.L_283 - .L_282)
	.align		4
.L_282:
        /*0048*/ 	.word	index@(.nv.constant0._Z3ldgPfP7__half2)
        /*004c*/ 	.short	0x0380
        /*004e*/ 	.short	0x0010


	//----- nvinfo : EIATTR_SW_WAR
	.align		4
.L_283:
        /*0050*/ 	.byte	0x04, 0x36
        /*0052*/ 	.short	(.L_285 - .L_284)
.L_284:
        /*0054*/ 	.word	0x00000008
.L_285:


//--------------------- .nv.info._Z3ldgPfP6__half --------------------------
	.section	.nv.info._Z3ldgPfP6__half,"",@"SHT_CUDA_INFO"
	.sectionflags	@""
	.align	4


	//----- nvinfo : EIATTR_CUDA_API_VERSION
	.align		4
        /*0000*/ 	.byte	0x04, 0x37
        /*0002*/ 	.short	(.L_287 - .L_286)
.L_286:
        /*0004*/ 	.word	0x00000082


	//----- nvinfo : EIATTR_KPARAM_INFO
	.align		4
.L_287:
        /*0008*/ 	.byte	0x04, 0x17
        /*000a*/ 	.short	(.L_289 - .L_288)
.L_288:
        /*000c*/ 	.word	0x00000000
        /*0010*/ 	.short	0x0001
        /*0012*/ 	.short	0x0008
        /*0014*/ 	.byte	0x00, 0xf5, 0x21, 0x00


	//----- nvinfo : EIATTR_KPARAM_INFO
	.align		4
.L_289:
        /*0018*/ 	.byte	0x04, 0x17
        /*001a*/ 	.short	(.L_291 - .L_290)
.L_290:
        /*001c*/ 	.word	0x00000000
        /*0020*/ 	.short	0x0000
        /*0022*/ 	.short	0x0000
        /*0024*/ 	.byte	0x00, 0xf5, 0x21, 0x00


	//----- nvinfo : EIATTR_SPARSE_MMA_MASK
	.align		4
.L_291:
        /*0028*/ 	.byte	0x03, 0x50
        /*002a*/ 	.short	0x0000


	//----- nvinfo : EIATTR_MAXREG_COUNT
	.align		4
        /*002c*/ 	.byte	0x03, 0x1b
        /*002e*/ 	.short	0x00ff


	//----- nvinfo : EIATTR_MERCURY_ISA_VERSION
	.align		4
        /*0030*/ 	.byte	0x03, 0x5f
        /*0032*/ 	.short	0x0101


	//----- nvinfo : EIATTR_VRC_CTA_INIT_COUNT
	.align		4
        /*0034*/ 	.byte	0x02, 0x4a
	.zero		1
	.zero		1


	//----- nvinfo : EIATTR_EXIT_INSTR_OFFSETS
	.align		4
        /*0038*/ 	.byte	0x04, 0x1c
        /*003a*/ 	.short	(.L_293 - .L_292)


	//   ....[0]....
.L_292:
        /*003c*/ 	.word	0x00000070


	//----- nvinfo : EIATTR_CBANK_PARAM_SIZE
	.align		4
.L_293:
        /*0040*/ 	.byte	0x03, 0x19
        /*0042*/ 	.short	0x0010


	//----- nvinfo : EIATTR_PARAM_CBANK
	.align		4
        /*0044*/ 	.byte	0x04, 0x0a
        /*0046*/ 	.short	(.L_295 - .L_294)
	.align		4
.L_294:
        /*0048*/ 	.word	index@(.nv.constant0._Z3ldgPfP6__half)
        /*004c*/ 	.short	0x0380
        /*004e*/ 	.short	0x0010


	//----- nvinfo : EIATTR_SW_WAR
	.align		4
.L_295:
        /*0050*/ 	.byte	0x04, 0x36
        /*0052*/ 	.short	(.L_297 - .L_296)
.L_296:
        /*0054*/ 	.word	0x00000008
.L_297:


//--------------------- .nv.info._Z4ldcvPfP7__half2 --------------------------
	.section	.nv.info._Z4ldcvPfP7__half2,"",@"SHT_CUDA_INFO"
	.sectionflags	@""
	.align	4


	//----- nvinfo : EIATTR_CUDA_API_VERSION
	.align		4
        /*0000*/ 	.byte	0x04, 0x37
        /*0002*/ 	.short	(.L_299 - .L_298)
.L_298:
        /*0004*/ 	.word	0x00000082


	//----- nvinfo : EIATTR_KPARAM_INFO
	.align		4
.L_299:
        /*0008*/ 	.byte	0x04, 0x17
        /*000a*/ 	.short	(.L_301 - .L_300)
.L_300:
        /*000c*/ 	.word	0x00000000
        /*0010*/ 	.short	0x0001
        /*0012*/ 	.short	0x0008
        /*0014*/ 	.byte	0x00, 0xf5, 0x21, 0x00


	//----- nvinfo : EIATTR_KPARAM_INFO
	.align		4
.L_301:
        /*0018*/ 	.byte	0x04, 0x17
        /*001a*/ 	.short	(.L_303 - .L_302)
.L_302:
        /*001c*/ 	.word	0x00000000
        /*0020*/ 	.short	0x0000
        /*0022*/ 	.short	0x0000
        /*0024*/ 	.byte	0x00, 0xf5, 0x21, 0x00


	//----- nvinfo : EIATTR_SPARSE_MMA_MASK
	.align		4
.L_303:
        /*0028*/ 	.byte	0x03, 0x50
        /*002a*/ 	.short	0x0000


	//----- nvinfo : EIATTR_MAXREG_COUNT
	.align		4
        /*002c*/ 	.byte	0x03, 0x1b
        /*002e*/ 	.short	0x00ff


	//----- nvinfo : EIATTR_MERCURY_ISA_VERSION
	.align		4
        /*0030*/ 	.byte	0x03, 0x5f
        /*0032*/ 	.short	0x0101


	//----- nvinfo : EIATTR_VRC_CTA_INIT_COUNT
	.align		4
        /*0034*/ 	.byte	0x02, 0x4a
	.zero		1
	.zero		1


	//----- nvinfo : EIATTR_EXIT_INSTR_OFFSETS
	.align		4
        /*0038*/ 	.byte	0x04, 0x1c
        /*003a*/ 	.short	(.L_305 - .L_304)


	//   ....[0]....
.L_304:
        /*003c*/ 	.word	0x00000090


	//----- nvinfo : EIATTR_CBANK_PARAM_SIZE
	.align		4
.L_305:
        /*0040*/ 	.byte	0x03, 0x19
        /*0042*/ 	.short	0x0010


	//----- nvinfo : EIATTR_PARAM_CBANK
	.align		4
        /*0044*/ 	.byte	0x04, 0x0a
        /*0046*/ 	.short	(.L_307 - .L_306)
	.align		4
.L_306:
        /*0048*/ 	.word	index@(.nv.constant0._Z4ldcvPfP7__half2)
        /*004c*/ 	.short	0x0380
        /*004e*/ 	.short	0x0010


	//----- nvinfo : EIATTR_SW_WAR
	.align		4
.L_307:
        /*0050*/ 	.byte	0x04, 0x36
        /*0052*/ 	.short	(.L_309 - .L_308)
.L_308:
        /*0054*/ 	.word	0x00000008
.L_309:


//--------------------- .nv.info._Z4ldcvPfP6__half --------------------------
	.section	.nv.info._Z4ldcvPfP6__half,"",@"SHT_CUDA_INFO"
	.sectionflags	@""
	.align	4


	//----- nvinfo : EIATTR_CUDA_API_VERSION
	.align		4
        /*0000*/ 	.byte	0x04, 0x37
        /*0002*/ 	.short	(.L_311 - .L_310)
.L_310:
        /*0004*/ 	.word	0x00000082


	//----- nvinfo : EIATTR_KPARAM_INFO
	.align		4
.L_311:
        /*0008*/ 	.byte	0x04, 0x17
        /*000a*/ 	.short	(.L_313 - .L_312)
.L_312:
        /*000c*/ 	.word	0x00000000
        /*0010*/ 	.short	0x0001
        /*0012*/ 	.short	0x0008
        /*0014*/ 	.byte	0x00, 0xf5, 0x21, 0x00


	//----- nvinfo : EIATTR_KPARAM_INFO
	.align		4
.L_313:
        /*0018*/ 	.byte	0x04, 0x17
        /*001a*/ 	.short	(.L_315 - .L_314)
.L_314:
        /*001c*/ 	.word	0x00000000
        /*0020*/ 	.short	0x0000
        /*0022*/ 	.short	0x0000
        /*0024*/ 	.byte	0x00, 0xf5, 0x21, 0x00


	//----- nvinfo : EIATTR_SPARSE_MMA_MASK
	.align		4
.L_315:
        /*0028*/ 	.byte	0x03, 0x50
        /*002a*/ 	.short	0x0000


	//----- nvinfo : EIATTR_MAXREG_COUNT
	.align		4
        /*002c*/ 	.byte	0x03, 0x1b
        /*002e*/ 	.short	0x00ff


	//----- nvinfo : EIATTR_MERCURY_ISA_VERSION
	.align		4
        /*0030*/ 	.byte	0x03, 0x5f
        /*0032*/ 	.short	0x0101


	//----- nvinfo : EIATTR_VRC_CTA_INIT_COUNT
	.align		4
        /*0034*/ 	.byte	0x02, 0x4a
	.zero		1
	.zero		1


	//----- nvinfo : EIATTR_EXIT_INSTR_OFFSETS
	.align		4
        /*0038*/ 	.byte	0x04, 0x1c
        /*003a*/ 	.short	(.L_317 - .L_316)


	//   ....[0]....
.L_316:
        /*003c*/ 	.word	0x00000070


	//----- nvinfo : EIATTR_CBANK_PARAM_SIZE
	.align		4
.L_317:
        /*0040*/ 	.byte	0x03, 0x19
        /*0042*/ 	.short	0x0010


	//----- nvinfo : EIATTR_PARAM_CBANK
	.align		4
        /*0044*/ 	.byte	0x04, 0x0a
        /*0046*/ 	.short	(.L_319 - .L_318)
	.align		4
.L_318:
        /*0048*/ 	.word	index@(.nv.constant0._Z4ldcvPfP6__half)
        /*004c*/ 	.short	0x0380
        /*004e*/ 	.short	0x0010


	//----- nvinfo : EIATTR_SW_WAR
	.align		4
.L_319:
        /*0050*/ 	.byte	0x04, 0x36
        /*0052*/ 	.short	(.L_321 - .L_320)
.L_320:
        /*0054*/ 	.word	0x00000008
.L_321:


//--------------------- .nv.info._Z4ldcsPfP7__half2 --------------------------
	.section	.nv.info._Z4ldcsPfP7__half2,"",@"SHT_CUDA_INFO"
	.sectionflags	@""
	.align	4


	//----- nvinfo : EIATTR_CUDA_API_VERSION
	.align		4
        /*0000*/ 	.byte	0x04, 0x37
        /*0002*/ 	.short	(.L_323 - .L_322)
.L_322:
        /*0004*/ 	.word	0x00000082


	//----- nvinfo : EIATTR_KPARAM_INFO
	.align		4
.L_323:
        /*0008*/ 	.byte	0x04, 0x17
        /*000a*/ 	.short	(.L_325 - .L_324)
.L_324:
        /*000c*/ 	.word	0x00000000
        /*0010*/ 	.short	0x0001
        /*0012*/ 	.short	0x0008
        /*0014*/ 	.byte	0x00, 0xf5, 0x21, 0x00


	//----- nvinfo : EIATTR_KPARAM_INFO
	.align		4
.L_325:
        /*0018*/ 	.byte	0x04, 0x17
        /*001a*/ 	.short	(.L_327 - .L_326)
.L_326:
        /*001c*/ 	.word	0x00000000
        /*0020*/ 	.short	0x0000
        /*0022*/ 	.short	0x0000
        /*0024*/ 	.byte	0x00, 0xf5, 0x21, 0x00


	//----- nvinfo : EIATTR_SPARSE_MMA_MASK
	.align		4
.L_327:
        /*0028*/ 	.byte	0x03, 0x50
        /*002a*/ 	.short	0x0000


	//----- nvinfo : EIATTR_MAXREG_COUNT
	.align		4
        /*002c*/ 	.byte	0x03, 0x1b
        /*002e*/ 	.short	0x00ff


	//----- nvinfo : EIATTR_MERCURY_ISA_VERSION
	.align		4
        /*0030*/ 	.byte	0x03, 0x5f
        /*0032*/ 	.short	0x0101


	//----- nvinfo : EIATTR_VRC_CTA_INIT_COUNT
	.align		4
        /*0034*/ 	.byte	0x02, 0x4a
	.zero		1
	.zero		1


	//----- nvinfo : EIATTR_EXIT_INSTR_OFFSETS
	.align		4
        /*0038*/ 	.byte	0x04, 0x1c
        /*003a*/ 	.short	(.L_329 - .L_328)


	//   ....[0]....
.L_328:
        /*003c*/ 	.word	0x00000090


	//----- nvinfo : EIATTR_CBANK_PARAM_SIZE
	.align		4
.L_329:
        /*0040*/ 	.byte	0x03, 0x19
        /*0042*/ 	.short	0x0010


	//----- nvinfo : EIATTR_PARAM_CBANK
	.align		4
        /*0044*/ 	.byte	0x04, 0x0a
        /*0046*/ 	.short	(.L_331 - .L_330)
	.align		4
.L_330:
        /*0048*/ 	.word	index@(.nv.constant0._Z4ldcsPfP7__half2)
        /*004c*/ 	.short	0x0380
        /*004e*/ 	.short	0x0010


	//----- nvinfo : EIATTR_SW_WAR
	.align		4
.L_331:
        /*0050*/ 	.byte	0x04, 0x36
        /*0052*/ 	.short	(.L_333 - .L_332)
.L_332:
        /*0054*/ 	.word	0x00000008
.L_333:


//--------------------- .nv.info._Z4ldcsPfP6__half --------------------------
	.section	.nv.info._Z4ldcsPfP6__half,"",@"SHT_CUDA_INFO"
	.sectionflags	@""
	.align	4


	//----- nvinfo : EIATTR_CUDA_API_VERSION
	.align		4
        /*0000*/ 	.byte	0x04, 0x37
        /*0002*/ 	.short	(.L_335 - .L_334)
.L_334:
        /*0004*/ 	.word	0x00000082


	//----- nvinfo : EIATTR_KPARAM_INFO
	.align		4
.L_335:
        /*0008*/ 	.byte	0x04, 0x17
        /*000a*/ 	.short	(.L_337 - .L_336)
.L_336:
        /*000c*/ 	.word	0x00000000
        /*0010*/ 	.short	0x0001
        /*0012*/ 	.short	0x0008
        /*0014*/ 	.byte	0x00, 0xf5, 0x21, 0x00


	//----- nvinfo : EIATTR_KPARAM_INFO
	.align		4
.L_337:
        /*0018*/ 	.byte	0x04, 0x17
        /*001a*/ 	.short	(.L_339 - .L_338)
.L_338:
        /*001c*/ 	.word	0x00000000
        /*0020*/ 	.short	0x0000
        /*0022*/ 	.short	0x0000
        /*0024*/ 	.byte	0x00, 0xf5, 0x21, 0x00


	//----- nvinfo : EIATTR_SPARSE_MMA_MASK
	.align		4
.L_339:
        /*0028*/ 	.byte	0x03, 0x50
        /*002a*/ 	.short	0x0000


	//----- nvinfo : EIATTR_MAXREG_COUNT
	.align		4
        /*002c*/ 	.byte	0x03, 0x1b
        /*002e*/ 	.short	0x00ff


	//----- nvinfo : EIATTR_MERCURY_ISA_VERSION
	.align		4
        /*0030*/ 	.byte	0x03, 0x5f
        /*0032*/ 	.short	0x0101


	//----- nvinfo : EIATTR_VRC_CTA_INIT_COUNT
	.align		4
        /*0034*/ 	.byte	0x02, 0x4a
	.zero		1
	.zero		1


	//----- nvinfo : EIATTR_EXIT_INSTR_OFFSETS
	.align		4
        /*0038*/ 	.byte	0x04, 0x1c
        /*003a*/ 	.short	(.L_341 - .L_340)


	//   ....[0]....
.L_340:
        /*003c*/ 	.word	0x00000070


	//----- nvinfo : EIATTR_CBANK_PARAM_SIZE
	.align		4
.L_341:
        /*0040*/ 	.byte	0x03, 0x19
        /*0042*/ 	.short	0x0010


	//----- nvinfo : EIATTR_PARAM_CBANK
	.align		4
        /*0044*/ 	.byte	0x04, 0x0a
        /*0046*/ 	.short	(.L_343 - .L_342)
	.align		4
.L_342:
        /*0048*/ 	.word	index@(.nv.constant0._Z4ldcsPfP6__half)
        /*004c*/ 	.short	0x0380
        /*004e*/ 	.short	0x0010


	//----- nvinfo : EIATTR_SW_WAR
	.align		4
.L_343:
        /*0050*/ 	.byte	0x04, 0x36
        /*0052*/ 	.short	(.L_345 - .L_344)
.L_344:
        /*0054*/ 	.word	0x00000008
.L_345:


//--------------------- .nv.info._Z4ldcgPfP7__half2 --------------------------
	.section	.nv.info._Z4ldcgPfP7__half2,"",@"SHT_CUDA_INFO"
	.sectionflags	@""
	.align	4


	//----- nvinfo : EIATTR_CUDA_API_VERSION
	.align		4
        /*0000*/ 	.byte	0x04, 0x37
        /*0002*/ 	.short	(.L_347 - .L_346)
.L_346:
        /*0004*/ 	.word	0x00000082


	//----- nvinfo : EIATTR_KPARAM_INFO
	.align		4
.L_347:
        /*0008*/ 	.byte	0x04, 0x17
        /*000a*/ 	.short	(.L_349 - .L_348)
.L_348:
        /*000c*/ 	.word	0x00000000
        /*0010*/ 	.short	0x0001
        /*0012*/ 	.short	0x0008
        /*0014*/ 	.byte	0x00, 0xf5, 0x21, 0x00


	//----- nvinfo : EIATTR_KPARAM_INFO
	.align		4
.L_349:
        /*0018*/ 	.byte	0x04, 0x17
        /*001a*/ 	.short	(.L_351 - .L_350)
.L_350:
        /*001c*/ 	.word	0x00000000
        /*0020*/ 	.short	0x0000
        /*0022*/ 	.short	0x0000
        /*0024*/ 	.byte	0x00, 0xf5, 0x21, 0x00


	//----- nvinfo : EIATTR_SPARSE_MMA_MASK
	.align		4
.L_351:
        /*0028*/ 	.byte	0x03, 0x50
        /*002a*/ 	.short	0x0000


	//----- nvinfo : EIATTR_MAXREG_COUNT
	.align		4
        /*002c*/ 	.byte	0x03, 0x1b
        /*002e*/ 	.short	0x00ff


	//----- nvinfo : EIATTR_MERCURY_ISA_VERSION
	.align		4
        /*0030*/ 	.byte	0x03, 0x5f
        /*0032*/ 	.short	0x0101


	//----- nvinfo : EIATTR_VRC_CTA_INIT_COUNT
	.align		4
        /*0034*/ 	.byte	0x02, 0x4a
	.zero		1
	.zero		1


	//----- nvinfo : EIATTR_EXIT_INSTR_OFFSETS
	.align		4
        /*0038*/ 	.byte	0x04, 0x1c
        /*003a*/ 	.short	(.L_353 - .L_352)


	//   ....[0]....
.L_352:
        /*003c*/ 	.word	0x00000090


	//----- nvinfo : EIATTR_CBANK_PARAM_SIZE
	.align		4
.L_353:
        /*0040*/ 	.byte	0x03, 0x19
        /*0042*/ 	.short	0x0010


	//----- nvinfo : EIATTR_PARAM_CBANK
	.align		4
        /*0044*/ 	.byte	0x04, 0x0a
        /*0046*/ 	.short	(.L_355 - .L_354)
	.align		4
.L_354:
        /*0048*/ 	.word	index@(.nv.constant0._Z4ldcgPfP7__half2)
        /*004c*/ 	.short	0x0380
        /*004e*/ 	.short	0x0010


	//----- nvinfo : EIATTR_SW_WAR
	.align		4
.L_355:
        /*0050*/ 	.byte	0x04, 0x36
        /*0052*/ 	.short	(.L_357 - .L_356)
.L_356:
        /*0054*/ 	.word	0x00000008
.L_357:


//--------------------- .nv.info._Z4ldcgPfP6__half --------------------------
	.section	.nv.info._Z4ldcgPfP6__half,"",@"SHT_CUDA_INFO"
	.sectionflags	@""
	.align	4


	//----- nvinfo : EIATTR_CUDA_API_VERSION
	.align		4
        /*0000*/ 	.byte	0x04, 0x37
        /*0002*/ 	.short	(.L_359 - .L_358)
.L_358:
        /*0004*/ 	.word	0x00000082


	//----- nvinfo : EIATTR_KPARAM_INFO
	.align		4
.L_359:
        /*0008*/ 	.byte	0x04, 0x17
        /*000a*/ 	.short	(.L_361 - .L_360)
.L_360:
        /*000c*/ 	.word	0x00000000
        /*0010*/ 	.short	0x0001
        /*0012*/ 	.short	0x0008
        /*0014*/ 	.byte	0x00, 0xf5, 0x21, 0x00


	//----- nvinfo : EIATTR_KPARAM_INFO
	.align		4
.L_361:
        /*0018*/ 	.byte	0x04, 0x17
        /*001a*/ 	.short	(.L_363 - .L_362)
.L_362:
        /*001c*/ 	.word	0x00000000
        /*0020*/ 	.short	0x0000
        /*0022*/ 	.short	0x0000
        /*0024*/ 	.byte	0x00, 0xf5, 0x21, 0x00


	//----- nvinfo : EIATTR_SPARSE_MMA_MASK
	.align		4
.L_363:
        /*0028*/ 	.byte	0x03, 0x50
        /*002a*/ 	.short	0x0000


	//----- nvinfo : EIATTR_MAXREG_COUNT
	.align		4
        /*002c*/ 	.byte	0x03, 0x1b
        /*002e*/ 	.short	0x00ff


	//----- nvinfo : EIATTR_MERCURY_ISA_VERSION
	.align		4
        /*0030*/ 	.byte	0x03, 0x5f
        /*0032*/ 	.short	0x0101


	//----- nvinfo : EIATTR_VRC_CTA_INIT_COUNT
	.align		4
        /*0034*/ 	.byte	0x02, 0x4a
	.zero		1
	.zero		1


	//----- nvinfo : EIATTR_EXIT_INSTR_OFFSETS
	.align		4
        /*0038*/ 	.byte	0x04, 0x1c
        /*003a*/ 	.short	(.L_365 - .L_364)


	//   ....[0]....
.L_364:
        /*003c*/ 	.word	0x00000070


	//----- nvinfo : EIATTR_CBANK_PARAM_SIZE
	.align		4
.L_365:
        /*0040*/ 	.byte	0x03, 0x19
        /*0042*/ 	.short	0x0010


	//----- nvinfo : EIATTR_PARAM_CBANK
	.align		4
        /*0044*/ 	.byte	0x04, 0x0a
        /*0046*/ 	.short	(.L_367 - .L_366)
	.align		4
.L_366:
        /*0048*/ 	.word	index@(.nv.constant0._Z4ldcgPfP6__half)
        /*004c*/ 	.short	0x0380
        /*004e*/ 	.short	0x0010


	//----- nvinfo : EIATTR_SW_WAR
	.align		4
.L_367:
        /*0050*/ 	.byte	0x04, 0x36
        /*0052*/ 	.short	(.L_369 - .L_368)
.L_368:
        /*0054*/ 	.word	0x00000008
.L_369:


//--------------------- .nv.info._Z4ldcaPfP7__half2 --------------------------
	.section	.nv.info._Z4ldcaPfP7__half2,"",@"SHT_CUDA_INFO"
	.sectionflags	@""
	.align	4


	//----- nvinfo : EIATTR_CUDA_API_VERSION
	.align		4
        /*0000*/ 	.byte	0x04, 0x37
        /*0002*/ 	.short	(.L_371 - .L_370)
.L_370:
        /*0004*/ 	.word	0x00000082


	//----- nvinfo : EIATTR_KPARAM_INFO
	.align		4
.L_371:
        /*0008*/ 	.byte	0x04, 0x17
        /*000a*/ 	.short	(.L_373 - .L_372)
.L_372:
        /*000c*/ 	.word	0x00000000
        /*0010*/ 	.short	0x0001
        /*0012*/ 	.short	0x0008
        /*0014*/ 	.byte	0x00, 0xf5, 0x21, 0x00


	//----- nvinfo : EIATTR_KPARAM_INFO
	.align		4
.L_373:
        /*0018*/ 	.byte	0x04, 0x17
        /*001a*/ 	.short	(.L_375 - .L_374)
.L_374:
        /*001c*/ 	.word	0x00000000
        /*0020*/ 	.short	0x0000
        /*0022*/ 	.short	0x0000
        /*0024*/ 	.byte	0x00, 0xf5, 0x21, 0x00


	//----- nvinfo : EIATTR_SPARSE_MMA_MASK
	.align		4
.L_375:
        /*0028*/ 	.byte	0x03, 0x50
        /*002a*/ 	.short	0x0000


	//----- nvinfo : EIATTR_MAXREG_COUNT
	.align		4
        /*002c*/ 	.byte	0x03, 0x1b
        /*002e*/ 	.short	0x00ff


	//----- nvinfo : EIATTR_MERCURY_ISA_VERSION
	.align		4
        /*0030*/ 	.byte	0x03, 0x5f
        /*0032*/ 	.short	0x0101


	//----- nvinfo : EIATTR_VRC_CTA_INIT_COUNT
	.align		4
        /*0034*/ 	.byte	0x02, 0x4a
	.zero		1
	.zero		1


	//----- nvinfo : EIATTR_EXIT_INSTR_OFFSETS
	.align		4
        /*0038*/ 	.byte	0x04, 0x1c
        /*003a*/ 	.short	(.L_377 - .L_376)


	//   ....[0]....
.L_376:
        /*003c*/ 	.word	0x00000090


	//----- nvinfo : EIATTR_CBANK_PARAM_SIZE
	.align		4
.L_377:
        /*0040*/ 	.byte	0x03, 0x19
        /*0042*/ 	.short	0x0010


	//----- nvinfo : EIATTR_PARAM_CBANK
	.align		4
        /*0044*/ 	.byte	0x04, 0x0a
        /*0046*/ 	.short	(.L_379 - .L_378)
	.align		4
.L_378:
        /*0048*/ 	.word	index@(.nv.constant0._Z4ldcaPfP7__half2)
        /*004c*/ 	.short	0x0380
        /*004e*/ 	.short	0x0010


	//----- nvinfo : EIATTR_SW_WAR
	.align		4
.L_379:
        /*0050*/ 	.byte	0x04, 0x36
        /*0052*/ 	.short	(.L_381 - .L_380)
.L_380:
        /*0054*/ 	.word	0x00000008
.L_381:


//--------------------- .nv.info._Z4ldcaPfP6__half --------------------------
	.section	.nv.info._Z4ldcaPfP6__half,"",@"SHT_CUDA_INFO"
	.sectionflags	@""
	.align	4


	//----- nvinfo : EIATTR_CUDA_API_VERSION
	.align		4
        /*0000*/ 	.byte	0x04, 0x37
        /*0002*/ 	.short	(.L_383 - .L_382)
.L_382:
        /*0004*/ 	.word	0x00000082


	//----- nvinfo : EIATTR_KPARAM_INFO
	.align		4
.L_383:
        /*0008*/ 	.byte	0x04, 0x17
        /*000a*/ 	.short	(.L_385 - .L_384)
.L_384:
        /*000c*/ 	.word	0x00000000
        /*0010*/ 	.short	0x0001
        /*0012*/ 	.short	0x0008
        /*0014*/ 	.byte	0x00, 0xf5, 0x21, 0x00


	//----- nvinfo : EIATTR_KPARAM_INFO
	.align		4
.L_385:
        /*0018*/ 	.byte	0x04, 0x17
        /*001a*/ 	.short	(.L_387 - .L_386)
.L_386:
        /*001c*/ 	.word	0x00000000
        /*0020*/ 	.short	0x0000
        /*0022*/ 	.short	0x0000
        /*0024*/ 	.byte	0x00, 0xf5, 0x21, 0x00


	//----- nvinfo : EIATTR_SPARSE_MMA_MASK
	.align		4
.L_387:
        /*0028*/ 	.byte	0x03, 0x50
        /*002a*/ 	.short	0x0000


	//----- nvinfo : EIATTR_MAXREG_COUNT
	.align		4
        /*002c*/ 	.byte	0x03, 0x1b
        /*002e*/ 	.short	0x00ff


	//----- nvinfo : EIATTR_MERCURY_ISA_VERSION
	.align		4
        /*0030*/ 	.byte	0x03, 0x5f
        /*0032*/ 	.short	0x0101


	//----- nvinfo : EIATTR_VRC_CTA_INIT_COUNT
	.align		4
        /*0034*/ 	.byte	0x02, 0x4a
	.zero		1
	.zero		1


	//----- nvinfo : EIATTR_EXIT_INSTR_OFFSETS
	.align		4
        /*0038*/ 	.byte	0x04, 0x1c
        /*003a*/ 	.short	(.L_389 - .L_388)


	//   ....[0]....
.L_388:
        /*003c*/ 	.word	0x00000070


	//----- nvinfo : EIATTR_CBANK_PARAM_SIZE
	.align		4
.L_389:
        /*0040*/ 	.byte	0x03, 0x19
        /*0042*/ 	.short	0x0010


	//----- nvinfo : EIATTR_PARAM_CBANK
	.align		4
        /*0044*/ 	.byte	0x04, 0x0a
        /*0046*/ 	.short	(.L_391 - .L_390)
	.align		4
.L_390:
        /*0048*/ 	.word	index@(.nv.constant0._Z4ldcaPfP6__half)
        /*004c*/ 	.short	0x0380
        /*004e*/ 	.short	0x0010


	//----- nvinfo : EIATTR_SW_WAR
	.align		4
.L_391:
        /*0050*/ 	.byte	0x04, 0x36
        /*0052*/ 	.short	(.L_393 - .L_392)
.L_392:
        /*0054*/ 	.word	0x00000008
.L_393:


//--------------------- .nv.info._Z11double2halfPfd --------------------------
	.section	.nv.info._Z11double2halfPfd,"",@"SHT_CUDA_INFO"
	.sectionflags	@""
	.align	4


	//----- nvinfo : EIATTR_CUDA_API_VERSION
	.align		4
        /*0000*/ 	.byte	0x04, 0x37
        /*0002*/ 	.short	(.L_395 - .L_394)
.L_394:
        /*0004*/ 	.word	0x00000082


	//----- nvinfo : EIATTR_KPARAM_INFO
	.align		4
.L_395:
        /*0008*/ 	.byte	0x04, 0x17
        /*000a*/ 	.short	(.L_397 - .L_396)
.L_396:
        /*000c*/ 	.word	0x00000000
        /*0010*/ 	.short	0x0001
        /*0012*/ 	.short	0x0008
        /*0014*/ 	.byte	0x00, 0xf0, 0x21, 0x00


	//----- nvinfo : EIATTR_KPARAM_INFO
	.align		4
.L_397:
        /*0018*/ 	.byte	0x04, 0x17
        /*001a*/ 	.short	(.L_399 - .L_398)
.L_398:
        /*001c*/ 	.word	0x00000000
        /*0020*/ 	.short	0x0000
        /*0022*/ 	.short	0x0000
        /*0024*/ 	.byte	0x00, 0xf5, 0x21, 0x00


	//----- nvinfo : EIATTR_SPARSE_MMA_MASK
	.align		4
.L_399:
        /*0028*/ 	.byte	0x03, 0x50
        /*002a*/ 	.short	0x0000


	//----- nvinfo : EIATTR_MAXREG_COUNT
	.align		4
        /*002c*/ 	.byte	0x03, 0x1b
        /*002e*/ 	.short	0x00ff


	//----- nvinfo : EIATTR_MERCURY_ISA_VERSION
	.align		4
        /*0030*/ 	.byte	0x03, 0x5f
        /*0032*/ 	.short	0x0101


	//----- nvinfo : EIATTR_VRC_CTA_INIT_COUNT
	.align		4
        /*0034*/ 	.byte	0x02, 0x4a
	.zero		1
	.zero		1


	//----- nvinfo : EIATTR_EXIT_INSTR_OFFSETS
	.align		4
        /*0038*/ 	.byte	0x04, 0x1c
        /*003a*/ 	.short	(.L_401 - .L_400)


	//   ....[0]....
.L_400:
        /*003c*/ 	.word	0x00000070


	//----- nvinfo : EIATTR_CBANK_PARAM_SIZE
	.align		4
.L_401:
        /*0040*/ 	.byte	0x03, 0x19
        /*0042*/ 	.short	0x0010


	//----- nvinfo : EIATTR_PARAM_CBANK
	.align		4
        /*0044*/ 	.byte	0x04, 0x0a
        /*0046*/ 	.short	(.L_403 - .L_402)
	.align		4
.L_402:
        /*0048*/ 	.word	index@(.nv.constant0._Z11double2halfPfd)
        /*004c*/ 	.short	0x0380
        /*004e*/ 	.short	0x0010


	//----- nvinfo : EIATTR_SW_WAR
	.align		4
.L_403:
        /*0050*/ 	.byte	0x04, 0x36
        /*0052*/ 	.short	(.L_405 - .L_404)
.L_404:
        /*0054*/ 	.word	0x00000008
.L_405:


//--------------------- .nv.info._Z8setValueP7__half2S_ --------------------------
	.section	.nv.info._Z8setValueP7__half2S_,"",@"SHT_CUDA_INFO"
	.sectionflags	@""
	.align	4


	//----- nvinfo : EIATTR_CUDA_API_VERSION
	.align		4
        /*0000*/ 	.byte	0x04, 0x37
        /*0002*/ 	.short	(.L_407 - .L_406)
.L_406:
        /*0004*/ 	.word	0x00000082


	//----- nvinfo : EIATTR_KPARAM_INFO
	.align		4
.L_407:
        /*0008*/ 	.byte	0x04, 0x17
        /*000a*/ 	.short	(.L_409 - .L_408)
.L_408:
        /*000c*/ 	.word	0x00000000
        /*0010*/ 	.short	0x0001
        /*0012*/ 	.short	0x0008
        /*0014*/ 	.byte	0x00, 0xf0, 0x11, 0x00


	//----- nvinfo : EIATTR_KPARAM_INFO
	.align		4
.L_409:
        /*0018*/ 	.byte	0x04, 0x17
        /*001a*/ 	.short	(.L_411 - .L_410)
.L_410:
        /*001c*/ 	.word	0x00000000
        /*0020*/ 	.short	0x0000
        /*0022*/ 	.short	0x0000
        /*0024*/ 	.byte	0x00, 0xf5, 0x21, 0x00


	//----- nvinfo : EIATTR_SPARSE_MMA_MASK
	.align		4
.L_411:
        /*0028*/ 	.byte	0x03, 0x50
        /*002a*/ 	.short	0x0000


	//----- nvinfo : EIATTR_MAXREG_COUNT
	.align		4
        /*002c*/ 	.byte	0x03, 0x1b
        /*002e*/ 	.short	0x00ff


	//----- nvinfo : EIATTR_MERCURY_ISA_VERSION
	.align		4
        /*0030*/ 	.byte	0x03, 0x5f
        /*0032*/ 	.short	0x0101


	//----- nvinfo : EIATTR_VRC_CTA_INIT_COUNT
	.align		4
        /*0034*/ 	.byte	0x02, 0x4a
	.zero		1
	.zero		1


	//----- nvinfo : EIATTR_EXIT_INSTR_OFFSETS
	.align		4
        /*0038*/ 	.byte	0x04, 0x1c
        /*003a*/ 	.short	(.L_413 - .L_412)


	//   ....[0]....
.L_412:
        /*003c*/ 	.word	0x00000050


	//----- nvinfo : EIATTR_CBANK_PARAM_SIZE
	.align		4
.L_413:
        /*0040*/ 	.byte	0x03, 0x19
        /*0042*/ 	.short	0x000c


	//----- nvinfo : EIATTR_PARAM_CBANK
	.align		4
        /*0044*/ 	.byte	0x04, 0x0a
        /*0046*/ 	.short	(.L_415 - .L_414)
	.align		4
.L_414:
        /*0048*/ 	.word	index@(.nv.constant0._Z8setValueP7__half2S_)
        /*004c*/ 	.short	0x0380
        /*004e*/ 	.short	0x000c


	//----- nvinfo : EIATTR_SW_WAR
	.align		4
.L_415:
        /*0050*/ 	.byte	0x04, 0x36
        /*0052*/ 	.short	(.L_417 - .L_416)
.L_416:
        /*0054*/ 	.word	0x00000008
.L_417:


//--------------------- .nv.info._Z8setValueP6__halfS_ --------------------------
	.section	.nv.info._Z8setValueP6__halfS_,"",@"SHT_CUDA_INFO"
	.sectionflags	@""
	.align	4


	//----- nvinfo : EIATTR_CUDA_API_VERSION
	.align		4
        /*0000*/ 	.byte	0x04, 0x37
        /*0002*/ 	.short	(.L_419 - .L_418)
.L_418:
        /*0004*/ 	.word	0x00000082


	//----- nvinfo : EIATTR_KPARAM_INFO
	.align		4
.L_419:
        /*0008*/ 	.byte	0x04, 0x17
        /*000a*/ 	.short	(.L_421 - .L_420)
.L_420:
        /*000c*/ 	.word	0x00000000
        /*0010*/ 	.short	0x0001
        /*0012*/ 	.short	0x0008
        /*0014*/ 	.byte	0x00, 0xf0, 0x09, 0x00


	//----- nvinfo : EIATTR_KPARAM_INFO
	.align		4
.L_421:
        /*0018*/ 	.byte	0x04, 0x17
        /*001a*/ 	.short	(.L_423 - .L_422)
.L_422:
        /*001c*/ 	.word	0x00000000
        /*0020*/ 	.short	0x0000
        /*0022*/ 	.short	0x0000
        /*0024*/ 	.byte	0x00, 0xf5, 0x21, 0x00


	//----- nvinfo : EIATTR_SPARSE_MMA_MASK
	.align		4
.L_423:
        /*0028*/ 	.byte	0x03, 0x50
        /*002a*/ 	.short	0x0000


	//----- nvinfo : EIATTR_MAXREG_COUNT
	.align		4
        /*002c*/ 	.byte	0x03, 0x1b
        /*002e*/ 	.short	0x00ff


	//----- nvinfo : EIATTR_MERCURY_ISA_VERSION
	.align		4
        /*0030*/ 	.byte	0x03, 0x5f
        /*0032*/ 	.short	0x0101


	//----- nvinfo : EIATTR_VRC_CTA_INIT_COUNT
	.align		4
        /*0034*/ 	.byte	0x02, 0x4a
	.zero		1
	.zero		1


	//----- nvinfo : EIATTR_EXIT_INSTR_OFFSETS
	.align		4
        /*0038*/ 	.byte	0x04, 0x1c
        /*003a*/ 	.short	(.L_425 - .L_424)


	//   ....[0]....
.L_424:
        /*003c*/ 	.word	0x00000050


	//----- nvinfo : EIATTR_CBANK_PARAM_SIZE
	.align		4
.L_425:
        /*0040*/ 	.byte	0x03, 0x19
        /*0042*/ 	.short	0x000a


	//----- nvinfo : EIATTR_PARAM_CBANK
	.align		4
        /*0044*/ 	.byte	0x04, 0x0a
        /*0046*/ 	.short	(.L_427 - .L_426)
	.align		4
.L_426:
        /*0048*/ 	.word	index@(.nv.constant0._Z8setValueP6__halfS_)
        /*004c*/ 	.short	0x0380
        /*004e*/ 	.short	0x000a


	//----- nvinfo : EIATTR_SW_WAR
	.align		4
.L_427:
        /*0050*/ 	.byte	0x04, 0x36
        /*0052*/ 	.short	(.L_429 - .L_428)
.L_428:
        /*0054*/ 	.word	0x00000008
.L_429:


//--------------------- .nv.callgraph             --------------------------
	.section	.nv.callgraph,"",@"SHT_CUDA_CALLGRAPH"
	.align	4
	.sectionentsize	8
	.align		4
        /*0000*/ 	.word	0x00000000
	.align		4
        /*0004*/ 	.word	0xffffffff
	.align		4
        /*0008*/ 	.word	0x00000000
	.align		4
        /*000c*/ 	.word	0xfffffffe
	.align		4
        /*0010*/ 	.word	0x00000000
	.align		4
        /*0014*/ 	.word	0xfffffffd
	.align		4
        /*0018*/ 	.word	0x00000000
	.align		4
        /*001c*/ 	.word	0xfffffffc


//--------------------- .text._Z4stwtPf7__half2PS0_ --------------------------
	.section	.text._Z4stwtPf7__half2PS0_,"ax",@progbits
	.align	128
        .global         _Z4stwtPf7__half2PS0_
        .type           _Z4stwtPf7__half2PS0_,@function
        .size           _Z4stwtPf7__half2PS0_,(.L_x_23 - _Z4stwtPf7__half2PS0_)
        .other          _Z4stwtPf7__half2PS0_,@"STO_CUDA_ENTRY STV_DEFAULT"
_Z4stwtPf7__half2PS0_:
.text._Z4stwtPf7__half2PS0_:
[----:B------:R-:W-:Y:S08]  /*0000*/  LDC R1, c[0x0][0x37c] ;  /* 0x0000df00ff017b82 */ /* 0x000ff00000000800 */
[----:B------:R-:W0:Y:S01]  /*0010*/  LDC R11, c[0x0][0x388] ;  /* 0x0000e200ff0b7b82 */ /* 0x000e220000000800 */
[----:B------:R-:W0:Y:S07]  /*0020*/  LDCU.64 UR4, c[0x0][0x358] ;  /* 0x00006b00ff0477ac */ /* 0x000e2e0008000a00 */
[----:B------:R-:W0:Y:S02]  /*0030*/  LDC.64 R2, c[0x0][0x390] ;  /* 0x0000e400ff027b82 */ /* 0x000e240000000a00 */
[----:B0-----:R-:W-:Y:S04]  /*0040*/  STG.E.STRONG.SYS desc[UR4][R2.64], R11 ;  /* 0x0000000b02007986 */ /* 0x001fe8000c115904 */
[----:B------:R-:W2:Y:S02]  /*0050*/  LDG.E.U16 R0, desc[UR4][R2.64] ;  /* 0x0000000402007981 */ /* 0x000ea4000c1e1500 */
[----:B------:R-:W0:Y:S01]  /*0060*/  LDC.64 R4, c[0x0][0x380] ;  /* 0x0000e000ff047b82 */ /* 0x000e220000000a00 */
[----:B--2---:R-:W-:-:S05]  /*0070*/  HADD2.F32 R7, -RZ, R0.H0_H0 ;  /* 0x20000000ff077230 */ /* 0x004fca0000004100 */
[----:B0-----:R-:W-:Y:S04]  /*0080*/  STG.E desc[UR4][R4.64], R7 ;  /* 0x0000000704007986 */ /* 0x001fe8000c101904 */
[----:B------:R-:W2:Y:S02]  /*0090*/  LDG.E.U16 R0, desc[UR4][R2.64+0x2] ;  /* 0x0000020402007981 */ /* 0x000ea4000c1e1500 */
[----:B--2---:R-:W-:-:S05]  /*00a0*/  HADD2.F32 R9, -RZ, R0.H0_H0 ;  /* 0x20000000ff097230 */ /* 0x004fca0000004100 */
[----:B------:R-:W-:Y:S01]  /*00b0*/  STG.E desc[UR4][R4.64+0x4], R9 ;  /* 0x0000040904007986 */ /* 0x000fe2000c101904 */
[----:B------:R-:W-:Y:S05]  /*00c0*/  EXIT ;  /* 0x000000000000794d */ /* 0x000fea0003800000 */
.L_x_0:
[----:B------:R-:W-:-:S00]  /*00d0*/  BRA `(.L_x_0) ;  /* 0xfffffffc00fc7947 */ /* 0x000fc0000383ffff */
[----:B------:R-:W-:-:S00]  /*00e0*/  NOP ;  /* 0x0000000000007918 */ /* 0x000fc00000000000 */
        /* <DEDUP_REMOVED lines=9> */
.L_x_23:


//--------------------- .text._Z4stwtPf6__halfPS0_ --------------------------
	.section	.text._Z4stwtPf6__halfPS0_,"ax",@progbits
	.align	128
        .global         _Z4stwtPf6__halfPS0_
        .type           _Z4stwtPf6__halfPS0_,@function
        .size           _Z4stwtPf6__halfPS0_,(.L_x_24 - _Z4stwtPf6__halfPS0_)
        .other          _Z4stwtPf6__halfPS0_,@"STO_CUDA_ENTRY STV_DEFAULT"
_Z4stwtPf6__halfPS0_:
.text._Z4stwtPf6__halfPS0_:
[----:B------:R-:W-:Y:S08]  /*0000*/  LDC R1, c[0x0][0x37c] ;  /* 0x0000df00ff017b82 */ /* 0x000ff00000000800 */
[----:B------:R-:W0:Y:S01]  /*0010*/  LDC.U16 R9, c[0x0][0x388] ;  /* 0x0000e200ff097b82 */ /* 0x000e220000000400 */
[----:B------:R-:W0:Y:S07]  /*0020*/  LDCU.64 UR4, c[0x0][0x358] ;  /* 0x00006b00ff0477ac */ /* 0x000e2e0008000a00 */
[----:B------:R-:W0:Y:S02]  /*0030*/  LDC.64 R2, c[0x0][0x390] ;  /* 0x0000e400ff027b82 */ /* 0x000e240000000a00 */
[----:B0-----:R-:W-:Y:S04]  /*0040*/  STG.E.U16.STRONG.SYS desc[UR4][R2.64], R9 ;  /* 0x0000000902007986 */ /* 0x001fe8000c115504 */
[----:B------:R-:W2:Y:S02]  /*0050*/  LDG.E.U16 R0, desc[UR4][R2.64] ;  /* 0x0000000402007981 */ /* 0x000ea4000c1e1500 */
[----:B------:R-:W0:Y:S01]  /*0060*/  LDC.64 R4, c[0x0][0x380] ;  /* 0x0000e000ff047b82 */ /* 0x000e220000000a00 */
[----:B--2---:R-:W-:-:S05]  /*0070*/  HADD2.F32 R7, -RZ, R0.H0_H0 ;  /* 0x20000000ff077230 */ /* 0x004fca0000004100 */
[----:B0-----:R-:W-:Y:S01]  /*0080*/  STG.E desc[UR4][R4.64], R7 ;  /* 0x0000000704007986 */ /* 0x001fe2000c101904 */
[----:B------:R-:W-:Y:S05]  /*0090*/  EXIT ;  /* 0x000000000000794d */ /* 0x000fea0003800000 */
.L_x_1:
        /* <DEDUP_REMOVED lines=14> */
.L_x_24:


//--------------------- .text._Z4stwbPf7__half2PS0_ --------------------------
	.section	.text._Z4stwbPf7__half2PS0_,"ax",@progbits
	.align	128
        .global         _Z4stwbPf7__half2PS0_
        .type           _Z4stwbPf7__half2PS0_,@function
        .size           _Z4stwbPf7__half2PS0_,(.L_x_25 - _Z4stwbPf7__half2PS0_)
        .other          _Z4stwbPf7__half2PS0_,@"STO_CUDA_ENTRY STV_DEFAULT"
_Z4stwbPf7__half2PS0_:
.text._Z4stwbPf7__half2PS0_:
[----:B------:R-:W-:Y:S08]  /*0000*/  LDC R1, c[0x0][0x37c] ;  /* 0x0000df00ff017b82 */ /* 0x000ff00000000800 */
[----:B------:R-:W0:Y:S01]  /*0010*/  LDC R11, c[0x0][0x388] ;  /* 0x0000e200ff0b7b82 */ /* 0x000e220000000800 */
[----:B------:R-:W0:Y:S07]  /*0020*/  LDCU.64 UR4, c[0x0][0x358] ;  /* 0x00006b00ff0477ac */ /* 0x000e2e0008000a00 */
[----:B------:R-:W0:Y:S02]  /*0030*/  LDC.64 R2, c[0x0][0x390] ;  /* 0x0000e400ff027b82 */ /* 0x000e240000000a00 */
[----:B0-----:R-:W-:Y:S04]  /*0040*/  STG.E.STRONG.SM desc[UR4][R2.64], R11 ;  /* 0x0000000b02007986 */ /* 0x001fe8000c10b904 */
        /* <DEDUP_REMOVED lines=8> */
.L_x_2:
        /* <DEDUP_REMOVED lines=11> */
.L_x_25:


//--------------------- .text._Z4stwbPf6__halfPS0_ --------------------------
	.section	.text._Z4stwbPf6__halfPS0_,"ax",@progbits
	.align	128
        .global         _Z4stwbPf6__halfPS0_
        .type           _Z4stwbPf6__halfPS0_,@function
        .size           _Z4stwbPf6__halfPS0_,(.L_x_26 - _Z4stwbPf6__halfPS0_)
        .other          _Z4stwbPf6__halfPS0_,@"STO_CUDA_ENTRY STV_DEFAULT"
_Z4stwbPf6__halfPS0_:
.text._Z4stwbPf6__halfPS0_:
[----:B------:R-:W-:Y:S08]  /*0000*/  LDC R1, c[0x0][0x37c] ;  /* 0x0000df00ff017b82 */ /* 0x000ff00000000800 */
[----:B------:R-:W0:Y:S01]  /*0010*/  LDC.U16 R9, c[0x0][0x388] ;  /* 0x0000e200ff097b82 */ /* 0x000e220000000400 */
[----:B------:R-:W0:Y:S07]  /*0020*/  LDCU.64 UR4, c[0x0][0x358] ;  /* 0x00006b00ff0477ac */ /* 0x000e2e0008000a00 */
[----:B------:R-:W0:Y:S02]  /*0030*/  LDC.64 R2, c[0x0][0x390] ;  /* 0x0000e400ff027b82 */ /* 0x000e240000000a00 */
[----:B0-----:R-:W-:Y:S04]  /*0040*/  STG.E.U16.STRONG.SM desc[UR4][R2.64], R9 ;  /* 0x0000000902007986 */ /* 0x001fe8000c10b504 */
[----:B------:R-:W2:Y:S02]  /*0050*/  LDG.E.U16 R0, desc[UR4][R2.64] ;  /* 0x0000000402007981 */ /* 0x000ea4000c1e1500 */
[----:B------:R-:W0:Y:S01]  /*0060*/  LDC.64 R4, c[0x0][0x380] ;  /* 0x0000e000ff047b82 */ /* 0x000e220000000a00 */
[----:B--2---:R-:W-:-:S05]  /*0070*/  HADD2.F32 R7, -RZ, R0.H0_H0 ;  /* 0x20000000ff077230 */ /* 0x004fca0000004100 */
[----:B0-----:R-:W-:Y:S01]  /*0080*/  STG.E desc[UR4][R4.64], R7 ;  /* 0x0000000704007986 */ /* 0x001fe2000c101904 */
[----:B------:R-:W-:Y:S05]  /*0090*/  EXIT ;  /* 0x000000000000794d */ /* 0x000fea0003800000 */
.L_x_3:
        /* <DEDUP_REMOVED lines=14> */
.L_x_26:


//--------------------- .text._Z4stcsPf7__half2PS0_ --------------------------
	.section	.text._Z4stcsPf7__half2PS0_,"ax",@progbits
	.align	128
        .global         _Z4stcsPf7__half2PS0_
        .type           _Z4stcsPf7__half2PS0_,@function
        .size           _Z4stcsPf7__half2PS0_,(.L_x_27 - _Z4stcsPf7__half2PS0_)
        .other          _Z4stcsPf7__half2PS0_,@"STO_CUDA_ENTRY STV_DEFAULT"
_Z4stcsPf7__half2PS0_:
.text._Z4stcsPf7__half2PS0_:
[----:B------:R-:W-:Y:S08]  /*0000*/  LDC R1, c[0x0][0x37c] ;  /* 0x0000df00ff017b82 */ /* 0x000ff00000000800 */
[----:B------:R-:W0:Y:S01]  /*0010*/  LDC R11, c[0x0][0x388] ;  /* 0x0000e200ff0b7b82 */ /* 0x000e220000000800 */
[----:B------:R-:W0:Y:S07]  /*0020*/  LDCU.64 UR4, c[0x0][0x358] ;  /* 0x00006b00ff0477ac */ /* 0x000e2e0008000a00 */
[----:B------:R-:W0:Y:S02]  /*0030*/  LDC.64 R2, c[0x0][0x390] ;  /* 0x0000e400ff027b82 */ /* 0x000e240000000a00 */
[----:B0-----:R-:W-:Y:S04]  /*0040*/  STG.E.EF desc[UR4][R2.64], R11 ;  /* 0x0000000b02007986 */ /* 0x001fe8000c001904 */
        /* <DEDUP_REMOVED lines=8> */
.L_x_4:
        /* <DEDUP_REMOVED lines=11> */
.L_x_27:


//--------------------- .text._Z4stcsPf6__halfPS0_ --------------------------
	.section	.text._Z4stcsPf6__halfPS0_,"ax",@progbits
	.align	128
        .global         _Z4stcsPf6__halfPS0_
        .type           _Z4stcsPf6__halfPS0_,@function
        .size           _Z4stcsPf6__halfPS0_,(.L_x_28 - _Z4stcsPf6__halfPS0_)
        .other          _Z4stcsPf6__halfPS0_,@"STO_CUDA_ENTRY STV_DEFAULT"
_Z4stcsPf6__halfPS0_:
.text._Z4stcsPf6__halfPS0_:
[----:B------:R-:W-:Y:S08]  /*0000*/  LDC R1, c[0x0][0x37c] ;  /* 0x0000df00ff017b82 */ /* 0x000ff00000000800 */
[----:B------:R-:W0:Y:S01]  /*0010*/  LDC.U16 R9, c[0x0][0x388] ;  /* 0x0000e200ff097b82 */ /* 0x000e220000000400 */
[----:B------:R-:W0:Y:S07]  /*0020*/  LDCU.64 UR4, c[0x0][0x358] ;  /* 0x00006b00ff0477ac */ /* 0x000e2e0008000a00 */
[----:B------:R-:W0:Y:S02]  /*0030*/  LDC.64 R2, c[0x0][0x390] ;  /* 0x0000e400ff027b82 */ /* 0x000e240000000a00 */
[----:B0-----:R-:W-:Y:S04]  /*0040*/  STG.E.EF.U16 desc[UR4][R2.64], R9 ;  /* 0x0000000902007986 */ /* 0x001fe8000c001504 */
[----:B------:R-:W2:Y:S02]  /*0050*/  LDG.E.U16 R0, desc[UR4][R2.64] ;  /* 0x0000000402007981 */ /* 0x000ea4000c1e1500 */
[----:B------:R-:W0:Y:S01]  /*0060*/  LDC.64 R4, c[0x0][0x380] ;  /* 0x0000e000ff047b82 */ /* 0x000e220000000a00 */
[----:B--2---:R-:W-:-:S05]  /*0070*/  HADD2.F32 R7, -RZ, R0.H0_H0 ;  /* 0x20000000ff077230 */ /* 0x004fca0000004100 */
[----:B0-----:R-:W-:Y:S01]  /*0080*/  STG.E desc[UR4][R4.64], R7 ;  /* 0x0000000704007986 */ /* 0x001fe2000c101904 */
[----:B------:R-:W-:Y:S05]  /*0090*/  EXIT ;  /* 0x000000000000794d */ /* 0x000fea0003800000 */
.L_x_5:
        /* <DEDUP_REMOVED lines=14> */
.L_x_28:


//--------------------- .text._Z4stcgPf7__half2PS0_ --------------------------
	.section	.text._Z4stcgPf7__half2PS0_,"ax",@progbits
	.align	128
        .global         _Z4stcgPf7__half2PS0_
        .type           _Z4stcgPf7__half2PS0_,@function
        .size           _Z4stcgPf7__half2PS0_,(.L_x_29 - _Z4stcgPf7__half2PS0_)
        .other          _Z4stcgPf7__half2PS0_,@"STO_CUDA_ENTRY STV_DEFAULT"
_Z4stcgPf7__half2PS0_:
.text._Z4stcgPf7__half2PS0_:
[----:B------:R-:W-:Y:S08]  /*0000*/  LDC R1, c[0x0][0x37c] ;  /* 0x0000df00ff017b82 */ /* 0x000ff00000000800 */
[----:B------:R-:W0:Y:S01]  /*0010*/  LDC R11, c[0x0][0x388] ;  /* 0x0000e200ff0b7b82 */ /* 0x000e220000000800 */
[----:B------:R-:W0:Y:S07]  /*0020*/  LDCU.64 UR4, c[0x0][0x358] ;  /* 0x00006b00ff0477ac */ /* 0x000e2e0008000a00 */
[----:B------:R-:W0:Y:S02]  /*0030*/  LDC.64 R2, c[0x0][0x390] ;  /* 0x0000e400ff027b82 */ /* 0x000e240000000a00 */
[----:B0-----:R-:W-:Y:S04]  /*0040*/  STG.E.STRONG.GPU desc[UR4][R2.64], R11 ;  /* 0x0000000b02007986 */ /* 0x001fe8000c10f904 */
        /* <DEDUP_REMOVED lines=8> */
.L_x_6:
        /* <DEDUP_REMOVED lines=11> */
.L_x_29:


//--------------------- .text._Z4stcgPf6__halfPS0_ --------------------------
	.section	.text._Z4stcgPf6__halfPS0_,"ax",@progbits
	.align	128
        .global         _Z4stcgPf6__halfPS0_
        .type           _Z4stcgPf6__halfPS0_,@function
        .size           _Z4stcgPf6__halfPS0_,(.L_x_30 - _Z4stcgPf6__halfPS0_)
        .other          _Z4stcgPf6__halfPS0_,@"STO_CUDA_ENTRY STV_DEFAULT"
_Z4stcgPf6__halfPS0_:
.text._Z4stcgPf6__halfPS0_:
[----:B------:R-:W-:Y:S08]  /*0000*/  LDC R1, c[0x0][0x37c] ;  /* 0x0000df00ff017b82 */ /* 0x000ff00000000800 */
[----:B------:R-:W0:Y:S01]  /*0010*/  LDC.U16 R9, c[0x0][0x388] ;  /* 0x0000e200ff097b82 */ /* 0x000e220000000400 */
[----:B------:R-:W0:Y:S07]  /*0020*/  LDCU.64 UR4, c[0x0][0x358] ;  /* 0x00006b00ff0477ac */ /* 0x000e2e0008000a00 */
[----:B------:R-:W0:Y:S02]  /*0030*/  LDC.64 R2, c[0x0][0x390] ;  /* 0x0000e400ff027b82 */ /* 0x000e240000000a00 */
[----:B0-----:R-:W-:Y:S04]  /*0040*/  STG.E.U16.STRONG.GPU desc[UR4][R2.64], R9 ;  /* 0x0000000902007986 */ /* 0x001fe8000c10f504 */
[----:B------:R-:W2:Y:S02]  /*0050*/  LDG.E.U16 R0, desc[UR4][R2.64] ;  /* 0x0000000402007981 */ /* 0x000ea4000c1e1500 */
[----:B------:R-:W0:Y:S01]  /*0060*/  LDC.64 R4, c[0x0][0x380] ;  /* 0x0000e000ff047b82 */ /* 0x000e220000000a00 */
[----:B--2---:R-:W-:-:S05]  /*0070*/  HADD2.F32 R7, -RZ, R0.H0_H0 ;  /* 0x20000000ff077230 */ /* 0x004fca0000004100 */
[----:B0-----:R-:W-:Y:S01]  /*0080*/  STG.E desc[UR4][R4.64], R7 ;  /* 0x0000000704007986 */ /* 0x001fe2000c101904 */
[----:B------:R-:W-:Y:S05]  /*0090*/  EXIT ;  /* 0x000000000000794d */ /* 0x000fea0003800000 */
.L_x_7:
        /* <DEDUP_REMOVED lines=14> */
.L_x_30:


//--------------------- .text._Z4ldluPfP7__half2  --------------------------
	.section	.text._Z4ldluPfP7__half2,"ax",@progbits
	.align	128
        .global         _Z4ldluPfP7__half2
        .type           _Z4ldluPfP7__half2,@function
        .size           _Z4ldluPfP7__half2,(.L_x_31 - _Z4ldluPfP7__half2)
        .other          _Z4ldluPfP7__half2,@"STO_CUDA_ENTRY STV_DEFAULT"
_Z4ldluPfP7__half2:
.text._Z4ldluPfP7__half2:
[----:B------:R-:W-:Y:S08]  /*0000*/  LDC R1, c[0x0][0x37c] ;  /* 0x0000df00ff017b82 */ /* 0x000ff00000000800 */
[----:B------:R-:W0:Y:S01]  /*0010*/  LDC.64 R2, c[0x0][0x388] ;  /* 0x0000e200ff027b82 */ /* 0x000e220000000a00 */
[----:B------:R-:W0:Y:S02]  /*0020*/  LDCU.64 UR4, c[0x0][0x358] ;  /* 0x00006b00ff0477ac */ /* 0x000e240008000a00 */
[----:B0-----:R-:W2:Y:S05]  /*0030*/  LDG.E.LU R2, desc[UR4][R2.64] ;  /* 0x0000000402027981 */ /* 0x001eaa000c3e1900 */
[----:B------:R-:W0:Y:S01]  /*0040*/  LDC.64 R4, c[0x0][0x380] ;  /* 0x0000e000ff047b82 */ /* 0x000e220000000a00 */
[----:B--2---:R-:W-:-:S02]  /*0050*/  HADD2.F32 R7, -RZ, R2.H0_H0 ;  /* 0x20000002ff077230 */ /* 0x004fc40000004100 */
[----:B------:R-:W-:-:S03]  /*0060*/  HADD2.F32 R9, -RZ, R2.H1_H1 ;  /* 0x30000002ff097230 */ /* 0x000fc60000004100 */
[----:B0-----:R-:W-:Y:S04]  /*0070*/  STG.E desc[UR4][R4.64], R7 ;  /* 0x0000000704007986 */ /* 0x001fe8000c101904 */
[----:B------:R-:W-:Y:S01]  /*0080*/  STG.E desc[UR4][R4.64+0x4], R9 ;  /* 0x0000040904007986 */ /* 0x000fe2000c101904 */
[----:B------:R-:W-:Y:S05]  /*0090*/  EXIT ;  /* 0x000000000000794d */ /* 0x000fea0003800000 */
.L_x_8:
        /* <DEDUP_REMOVED lines=14> */
.L_x_31:


//--------------------- .text._Z4ldluPfP6__half   --------------------------
	.section	.text._Z4ldluPfP6__half,"ax",@progbits
	.align	128
        .global         _Z4ldluPfP6__half
        .type           _Z4ldluPfP6__half,@function
        .size           _Z4ldluPfP6__half,(.L_x_32 - _Z4ldluPfP6__half)
        .other          _Z4ldluPfP6__half,@"STO_CUDA_ENTRY STV_DEFAULT"
_Z4ldluPfP6__half:
.text._Z4ldluPfP6__half:
[----:B------:R-:W-:Y:S08]  /*0000*/  LDC R1, c[0x0][0x37c] ;  /* 0x0000df00ff017b82 */ /* 0x000ff00000000800 */
[----:B------:R-:W0:Y:S01]  /*0010*/  LDC.64 R2, c[0x0][0x388] ;  /* 0x0000e200ff027b82 */ /* 0x000e220000000a00 */
[----:B------:R-:W0:Y:S02]  /*0020*/  LDCU.64 UR4, c[0x0][0x358] ;  /* 0x00006b00ff0477ac */ /* 0x000e240008000a00 */
[----:B0-----:R-:W2:Y:S05]  /*0030*/  LDG.E.LU.U16 R2, desc[UR4][R2.64] ;  /* 0x0000000402027981 */ /* 0x001eaa000c3e1500 */
[----:B------:R-:W0:Y:S01]  /*0040*/  LDC.64 R4, c[0x0][0x380] ;  /* 0x0000e000ff047b82 */ /* 0x000e220000000a00 */
[----:B--2---:R-:W-:-:S05]  /*0050*/  HADD2.F32 R7, -RZ, R2.H0_H0 ;  /* 0x20000002ff077230 */ /* 0x004fca0000004100 */
[----:B0-----:R-:W-:Y:S01]  /*0060*/  STG.E desc[UR4][R4.64], R7 ;  /* 0x0000000704007986 */ /* 0x001fe2000c101904 */
[----:B------:R-:W-:Y:S05]  /*0070*/  EXIT ;  /* 0x000000000000794d */ /* 0x000fea0003800000 */
.L_x_9:
        /* <DEDUP_REMOVED lines=16> */
.L_x_32:


//--------------------- .text._Z3ldgPfP7__half2   --------------------------
	.section	.text._Z3ldgPfP7__half2,"ax",@progbits
	.align	128
        .global         _Z3ldgPfP7__half2
        .type           _Z3ldgPfP7__half2,@function
        .size           _Z3ldgPfP7__half2,(.L_x_33 - _Z3ldgPfP7__half2)
        .other          _Z3ldgPfP7__half2,@"STO_CUDA_ENTRY STV_DEFAULT"
_Z3ldgPfP7__half2:
.text._Z3ldgPfP7__half2:
[----:B------:R-:W-:Y:S08]  /*0000*/  LDC R1, c[0x0][0x37c] ;  /* 0x0000df00ff017b82 */ /* 0x000ff00000000800 */
[----:B------:R-:W0:Y:S01]  /*0010*/  LDC.64 R2, c[0x0][0x388] ;  /* 0x0000e200ff027b82 */ /* 0x000e220000000a00 */
[----:B------:R-:W0:Y:S02]  /*0020*/  LDCU.64 UR4, c[0x0][0x358] ;  /* 0x00006b00ff0477ac */ /* 0x000e240008000a00 */
[----:B0-----:R-:W2:Y:S05]  /*0030*/  LDG.E.CONSTANT R2, desc[UR4][R2.64] ;  /* 0x0000000402027981 */ /* 0x001eaa000c1e9900 */
[----:B------:R-:W0:Y:S01]  /*0040*/  LDC.64 R4, c[0x0][0x380] ;  /* 0x0000e000ff047b82 */ /* 0x000e220000000a00 */
[----:B--2---:R-:W-:-:S02]  /*0050*/  HADD2.F32 R7, -RZ, R2.H0_H0 ;  /* 0x20000002ff077230 */ /* 0x004fc40000004100 */
[----:B------:R-:W-:-:S03]  /*0060*/  HADD2.F32 R9, -RZ, R2.H1_H1 ;  /* 0x30000002ff097230 */ /* 0x000fc60000004100 */
[----:B0-----:R-:W-:Y:S04]  /*0070*/  STG.E desc[UR4][R4.64], R7 ;  /* 0x0000000704007986 */ /* 0x001fe8000c101904 */
[----:B------:R-:W-:Y:S01]  /*0080*/  STG.E desc[UR4][R4.64+0x4], R9 ;  /* 0x0000040904007986 */ /* 0x000fe2000c101904 */
[----:B------:R-:W-:Y:S05]  /*0090*/  EXIT ;  /* 0x000000000000794d */ /* 0x000fea0003800000 */
.L_x_10:
        /* <DEDUP_REMOVED lines=14> */
.L_x_33:


//--------------------- .text._Z3ldgPfP6__half    --------------------------
	.section	.text._Z3ldgPfP6__half,"ax",@progbits
	.align	128
        .global         _Z3ldgPfP6__half
        .type           _Z3ldgPfP6__half,@function
        .size           _Z3ldgPfP6__half,(.L_x_34 - _Z3ldgPfP6__half)
        .other          _Z3ldgPfP6__half,@"STO_CUDA_ENTRY STV_DEFAULT"
_Z3ldgPfP6__half:
.text._Z3ldgPfP6__half:
[----:B------:R-:W-:Y:S08]  /*0000*/  LDC R1, c[0x0][0x37c] ;  /* 0x0000df00ff017b82 */ /* 0x000ff00000000800 */
[----:B------:R-:W0:Y:S01]  /*0010*/  LDC.64 R2, c[0x0][0x388] ;  /* 0x0000e200ff027b82 */ /* 0x000e220000000a00 */
[----:B------:R-:W0:Y:S02]  /*0020*/  LDCU.64 UR4, c[0x0][0x358] ;  /* 0x00006b00ff0477ac */ /* 0x000e240008000a00 */
[----:B0-----:R-:W2:Y:S05]  /*0030*/  LDG.E.U16.CONSTANT R2, desc[UR4][R2.64] ;  /* 0x0000000402027981 */ /* 0x001eaa000c1e9500 */
[----:B------:R-:W0:Y:S01]  /*0040*/  LDC.64 R4, c[0x0][0x380] ;  /* 0x0000e000ff047b82 */ /* 0x000e220000000a00 */
[----:B--2---:R-:W-:-:S05]  /*0050*/  HADD2.F32 R7, -RZ, R2.H0_H0 ;  /* 0x20000002ff077230 */ /* 0x004fca0000004100 */
[----:B0-----:R-:W-:Y:S01]  /*0060*/  STG.E desc[UR4][R4.64], R7 ;  /* 0x0000000704007986 */ /* 0x001fe2000c101904 */
[----:B------:R-:W-:Y:S05]  /*0070*/  EXIT ;  /* 0x000000000000794d */ /* 0x000fea0003800000 */
.L_x_11:
        /* <DEDUP_REMOVED lines=16> */
.L_x_34:


//--------------------- .text._Z4ldcvPfP7__half2  --------------------------
	.section	.text._Z4ldcvPfP7__half2,"ax",@progbits
	.align	128
        .global         _Z4ldcvPfP7__half2
        .type           _Z4ldcvPfP7__half2,@function
        .size           _Z4ldcvPfP7__half2,(.L_x_35 - _Z4ldcvPfP7__half2)
        .other          _Z4ldcvPfP7__half2,@"STO_CUDA_ENTRY STV_DEFAULT"
_Z4ldcvPfP7__half2:
.text._Z4ldcvPfP7__half2:
[----:B------:R-:W-:Y:S08]  /*0000*/  LDC R1, c[0x0][0x37c] ;  /* 0x0000df00ff017b82 */ /* 0x000ff00000000800 */
[----:B------:R-:W0:Y:S01]  /*0010*/  LDC.64 R2, c[0x0][0x388] ;  /* 0x0000e200ff027b82 */ /* 0x000e220000000a00 */
[----:B------:R-:W0:Y:S02]  /*0020*/  LDCU.64 UR4, c[0x0][0x358] ;  /* 0x00006b00ff0477ac */ /* 0x000e240008000a00 */
[----:B0-----:R-:W2:Y:S05]  /*0030*/  LDG.E.STRONG.SYS R2, desc[UR4][R2.64] ;  /* 0x0000000402027981 */ /* 0x001eaa000c1f5900 */
[----:B------:R-:W0:Y:S01]  /*0040*/  LDC.64 R4, c[0x0][0x380] ;  /* 0x0000e000ff047b82 */ /* 0x000e220000000a00 */
[----:B--2---:R-:W-:-:S02]  /*0050*/  HADD2.F32 R7, -RZ, R2.H0_H0 ;  /* 0x20000002ff077230 */ /* 0x004fc40000004100 */
[----:B------:R-:W-:-:S03]  /*0060*/  HADD2.F32 R9, -RZ, R2.H1_H1 ;  /* 0x30000002ff097230 */ /* 0x000fc60000004100 */
[----:B0-----:R-:W-:Y:S04]  /*0070*/  STG.E desc[UR4][R4.64], R7 ;  /* 0x0000000704007986 */ /* 0x001fe8000c101904 */
[----:B------:R-:W-:Y:S01]  /*0080*/  STG.E desc[UR4][R4.64+0x4], R9 ;  /* 0x0000040904007986 */ /* 0x000fe2000c101904 */
[----:B------:R-:W-:Y:S05]  /*0090*/  EXIT ;  /* 0x000000000000794d */ /* 0x000fea0003800000 */
.L_x_12:
        /* <DEDUP_REMOVED lines=14> */
.L_x_35:


//--------------------- .text._Z4ldcvPfP6__half   --------------------------
	.section	.text._Z4ldcvPfP6__half,"ax",@progbits
	.align	128
        .global         _Z4ldcvPfP6__half
        .type           _Z4ldcvPfP6__half,@function
        .size           _Z4ldcvPfP6__half,(.L_x_36 - _Z4ldcvPfP6__half)
        .other          _Z4ldcvPfP6__half,@"STO_CUDA_ENTRY STV_DEFAULT"
_Z4ldcvPfP6__half:
.text._Z4ldcvPfP6__half:
[----:B------:R-:W-:Y:S08]  /*0000*/  LDC R1, c[0x0][0x37c] ;  /* 0x0000df00ff017b82 */ /* 0x000ff00000000800 */
[----:B------:R-:W0:Y:S01]  /*0010*/  LDC.64 R2, c[0x0][0x388] ;  /* 0x0000e200ff027b82 */ /* 0x000e220000000a00 */
[----:B------:R-:W0:Y:S02]  /*0020*/  LDCU.64 UR4, c[0x0][0x358] ;  /* 0x00006b00ff0477ac */ /* 0x000e240008000a00 */
[----:B0-----:R-:W2:Y:S05]  /*0030*/  LDG.E.U16.STRONG.SYS R2, desc[UR4][R2.64] ;  /* 0x0000000402027981 */ /* 0x001eaa000c1f5500 */
[----:B------:R-:W0:Y:S01]  /*0040*/  LDC.64 R4, c[0x0][0x380] ;  /* 0x0000e000ff047b82 */ /* 0x000e220000000a00 */
[----:B--2---:R-:W-:-:S05]  /*0050*/  HADD2.F32 R7, -RZ, R2.H0_H0 ;  /* 0x20000002ff077230 */ /* 0x004fca0000004100 */
[----:B0-----:R-:W-:Y:S01]  /*0060*/  STG.E desc[UR4][R4.64], R7 ;  /* 0x0000000704007986 */ /* 0x001fe2000c101904 */
[----:B------:R-:W-:Y:S05]  /*0070*/  EXIT ;  /* 0x000000000000794d */ /* 0x000fea0003800000 */
.L_x_13:
        /* <DEDUP_REMOVED lines=16> */
.L_x_36:


//--------------------- .text._Z4ldcsPfP7__half2  --------------------------
	.section	.text._Z4ldcsPfP7__half2,"ax",@progbits
	.align	128
        .global         _Z4ldcsPfP7__half2
        .type           _Z4ldcsPfP7__half2,@function
        .size           _Z4ldcsPfP7__half2,(.L_x_37 - _Z4ldcsPfP7__half2)
        .other          _Z4ldcsPfP7__half2,@"STO_CUDA_ENTRY STV_DEFAULT"
_Z4ldcsPfP7__half2:
.text._Z4ldcsPfP7__half2:
[----:B------:R-:W-:Y:S08]  /*0000*/  LDC R1, c[0x0][0x37c] ;  /* 0x0000df00ff017b82 */ /* 0x000ff00000000800 */
[----:B------:R-:W0:Y:S01]  /*0010*/  LDC.64 R2, c[0x0][0x388] ;  /* 0x0000e200ff027b82 */ /* 0x000e220000000a00 */
[----:B------:R-:W0:Y:S02]  /*0020*/  LDCU.64 UR4, c[0x0][0x358] ;  /* 0x00006b00ff0477ac */ /* 0x000e240008000a00 */
[----:B0-----:R-:W2:Y:S05]  /*0030*/  LDG.E.EF R2, desc[UR4][R2.64] ;  /* 0x0000000402027981 */ /* 0x001eaa000c0e1900 */
[----:B------:R-:W0:Y:S01]  /*0040*/  LDC.64 R4, c[0x0][0x380] ;  /* 0x0000e000ff047b82 */ /* 0x000e220000000a00 */
[----:B--2---:R-:W-:-:S02]  /*0050*/  HADD2.F32 R7, -RZ, R2.H0_H0 ;  /* 0x20000002ff077230 */ /* 0x004fc40000004100 */
[----:B------:R-:W-:-:S03]  /*0060*/  HADD2.F32 R9, -RZ, R2.H1_H1 ;  /* 0x30000002ff097230 */ /* 0x000fc60000004100 */
[----:B0-----:R-:W-:Y:S04]  /*0070*/  STG.E desc[UR4][R4.64], R7 ;  /* 0x0000000704007986 */ /* 0x001fe8000c101904 */
[----:B------:R-:W-:Y:S01]  /*0080*/  STG.E desc[UR4][R4.64+0x4], R9 ;  /* 0x0000040904007986 */ /* 0x000fe2000c101904 */
[----:B------:R-:W-:Y:S05]  /*0090*/  EXIT ;  /* 0x000000000000794d */ /* 0x000fea0003800000 */
.L_x_14:
        /* <DEDUP_REMOVED lines=14> */
.L_x_37:


//--------------------- .text._Z4ldcsPfP6__half   --------------------------
	.section	.text._Z4ldcsPfP6__half,"ax",@progbits
	.align	128
        .global         _Z4ldcsPfP6__half
        .type           _Z4ldcsPfP6__half,@function
        .size           _Z4ldcsPfP6__half,(.L_x_38 - _Z4ldcsPfP6__half)
        .other          _Z4ldcsPfP6__half,@"STO_CUDA_ENTRY STV_DEFAULT"
_Z4ldcsPfP6__half:
.text._Z4ldcsPfP6__half:
[----:B------:R-:W-:Y:S08]  /*0000*/  LDC R1, c[0x0][0x37c] ;  /* 0x0000df00ff017b82 */ /* 0x000ff00000000800 */
[----:B------:R-:W0:Y:S01]  /*0010*/  LDC.64 R2, c[0x0][0x388] ;  /* 0x0000e200ff027b82 */ /* 0x000e220000000a00 */
[----:B------:R-:W0:Y:S02]  /*0020*/  LDCU.64 UR4, c[0x0][0x358] ;  /* 0x00006b00ff0477ac */ /* 0x000e240008000a00 */
[----:B0-----:R-:W2:Y:S05]  /*0030*/  LDG.E.EF.U16 R2, desc[UR4][R2.64] ;  /* 0x0000000402027981 */ /* 0x001eaa000c0e1500 */
[----:B------:R-:W0:Y:S01]  /*0040*/  LDC.64 R4, c[0x0][0x380] ;  /* 0x0000e000ff047b82 */ /* 0x000e220000000a00 */
[----:B--2---:R-:W-:-:S05]  /*0050*/  HADD2.F32 R7, -RZ, R2.H0_H0 ;  /* 0x20000002ff077230 */ /* 0x004fca0000004100 */
[----:B0-----:R-:W-:Y:S01]  /*0060*/  STG.E desc[UR4][R4.64], R7 ;  /* 0x0000000704007986 */ /* 0x001fe2000c101904 */
[----:B------:R-:W-:Y:S05]  /*0070*/  EXIT ;  /* 0x000000000000794d */ /* 0x000fea0003800000 */
.L_x_15:
        /* <DEDUP_REMOVED lines=16> */
.L_x_38:


//--------------------- .text._Z4ldcgPfP7__half2  --------------------------
	.section	.text._Z4ldcgPfP7__half2,"ax",@progbits
	.align	128
        .global         _Z4ldcgPfP7__half2
        .type           _Z4ldcgPfP7__half2,@function
        .size           _Z4ldcgPfP7__half2,(.L_x_39 - _Z4ldcgPfP7__half2)
        .other          _Z4ldcgPfP7__half2,@"STO_CUDA_ENTRY STV_DEFAULT"
_Z4ldcgPfP7__half2:
.text._Z4ldcgPfP7__half2:
[----:B------:R-:W-:Y:S08]  /*0000*/  LDC R1, c[0x0][0x37c] ;  /* 0x0000df00ff017b82 */ /* 0x000ff00000000800 */
[----:B------:R-:W0:Y:S01]  /*0010*/  LDC.64 R2, c[0x0][0x388] ;  /* 0x0000e200ff027b82 */ /* 0x000e220000000a00 */
[----:B------:R-:W0:Y:S02]  /*0020*/  LDCU.64 UR4, c[0x0][0x358] ;  /* 0x00006b00ff0477ac */ /* 0x000e240008000a00 */
[----:B0-----:R-:W2:Y:S05]  /*0030*/  LDG.E.STRONG.GPU R2, desc[UR4][R2.64] ;  /* 0x0000000402027981 */ /* 0x001eaa000c1ef900 */
[----:B------:R-:W0:Y:S01]  /*0040*/  LDC.64 R4, c[0x0][0x380] ;  /* 0x0000e000ff047b82 */ /* 0x000e220000000a00 */
[----:B--2---:R-:W-:-:S02]  /*0050*/  HADD2.F32 R7, -RZ, R2.H0_H0 ;  /* 0x20000002ff077230 */ /* 0x004fc40000004100 */
[----:B------:R-:W-:-:S03]  /*0060*/  HADD2.F32 R9, -RZ, R2.H1_H1 ;  /* 0x30000002ff097230 */ /* 0x000fc60000004100 */
[----:B0-----:R-:W-:Y:S04]  /*0070*/  STG.E desc[UR4][R4.64], R7 ;  /* 0x0000000704007986 */ /* 0x001fe8000c101904 */
[----:B------:R-:W-:Y:S01]  /*0080*/  STG.E desc[UR4][R4.64+0x4], R9 ;  /* 0x0000040904007986 */ /* 0x000fe2000c101904 */
[----:B------:R-:W-:Y:S05]  /*0090*/  EXIT ;  /* 0x000000000000794d */ /* 0x000fea0003800000 */
.L_x_16:
        /* <DEDUP_REMOVED lines=14> */
.L_x_39:


//--------------------- .text._Z4ldcgPfP6__half   --------------------------
	.section	.text._Z4ldcgPfP6__half,"ax",@progbits
	.align	128
        .global         _Z4ldcgPfP6__half
        .type           _Z4ldcgPfP6__half,@function
        .size           _Z4ldcgPfP6__half,(.L_x_40 - _Z4ldcgPfP6__half)
        .other          _Z4ldcgPfP6__half,@"STO_CUDA_ENTRY STV_DEFAULT"
_Z4ldcgPfP6__half:
.text._Z4ldcgPfP6__half:
[----:B------:R-:W-:Y:S08]  /*0000*/  LDC R1, c[0x0][0x37c] ;  /* 0x0000df00ff017b82 */ /* 0x000ff00000000800 */
[----:B------:R-:W0:Y:S01]  /*0010*/  LDC.64 R2, c[0x0][0x388] ;  /* 0x0000e200ff027b82 */ /* 0x000e220000000a00 */
[----:B------:R-:W0:Y:S02]  /*0020*/  LDCU.64 UR4, c[0x0][0x358] ;  /* 0x00006b00ff0477ac */ /* 0x000e240008000a00 */
[----:B0-----:R-:W2:Y:S05]  /*0030*/  LDG.E.U16.STRONG.GPU R2, desc[UR4][R2.64] ;  /* 0x0000000402027981 */ /* 0x001eaa000c1ef500 */
[----:B------:R-:W0:Y:S01]  /*0040*/  LDC.64 R4, c[0x0][0x380] ;  /* 0x0000e000ff047b82 */ /* 0x000e220000000a00 */
[----:B--2---:R-:W-:-:S05]  /*0050*/  HADD2.F32 R7, -RZ, R2.H0_H0 ;  /* 0x20000002ff077230 */ /* 0x004fca0000004100 */
[----:B0-----:R-:W-:Y:S01]  /*0060*/  STG.E desc[UR4][R4.64], R7 ;  /* 0x0000000704007986 */ /* 0x001fe2000c101904 */
[----:B------:R-:W-:Y:S05]  /*0070*/  EXIT ;  /* 0x000000000000794d */ /* 0x000fea0003800000 */
.L_x_17:
        /* <DEDUP_REMOVED lines=16> */
.L_x_40:


//--------------------- .text._Z4ldcaPfP7__half2  --------------------------
	.section	.text._Z4ldcaPfP7__half2,"ax",@progbits
	.align	128
        .global         _Z4ldcaPfP7__half2
        .type           _Z4ldcaPfP7__half2,@function
        .size           _Z4ldcaPfP7__half2,(.L_x_41 - _Z4ldcaPfP7__half2)
        .other          _Z4ldcaPfP7__half2,@"STO_CUDA_ENTRY STV_DEFAULT"
_Z4ldcaPfP7__half2:
.text._Z4ldcaPfP7__half2:
[----:B------:R-:W-:Y:S08]  /*0000*/  LDC R1, c[0x0][0x37c] ;  /* 0x0000df00ff017b82 */ /* 0x000ff00000000800 */
[----:B------:R-:W0:Y:S01]  /*0010*/  LDC.64 R2, c[0x0][0x388] ;  /* 0x0000e200ff027b82 */ /* 0x000e220000000a00 */
[----:B------:R-:W0:Y:S02]  /*0020*/  LDCU.64 UR4, c[0x0][0x358] ;  /* 0x00006b00ff0477ac */ /* 0x000e240008000a00 */
[----:B0-----:R-:W2:Y:S05]  /*0030*/  LDG.E.STRONG.SM R2, desc[UR4][R2.64] ;  /* 0x0000000402027981 */ /* 0x001eaa000c1eb900 */
[----:B------:R-:W0:Y:S01]  /*0040*/  LDC.64 R4, c[0x0][0x380] ;  /* 0x0000e000ff047b82 */ /* 0x000e220000000a00 */
[----:B--2---:R-:W-:-:S02]  /*0050*/  HADD2.F32 R7, -RZ, R2.H0_H0 ;  /* 0x20000002ff077230 */ /* 0x004fc40000004100 */
[----:B------:R-:W-:-:S03]  /*0060*/  HADD2.F32 R9, -RZ, R2.H1_H1 ;  /* 0x30000002ff097230 */ /* 0x000fc60000004100 */
[----:B0-----:R-:W-:Y:S04]  /*0070*/  STG.E desc[UR4][R4.64], R7 ;  /* 0x0000000704007986 */ /* 0x001fe8000c101904 */
[----:B------:R-:W-:Y:S01]  /*0080*/  STG.E desc[UR4][R4.64+0x4], R9 ;  /* 0x0000040904007986 */ /* 0x000fe2000c101904 */
[----:B------:R-:W-:Y:S05]  /*0090*/  EXIT ;  /* 0x000000000000794d */ /* 0x000fea0003800000 */
.L_x_18:
        /* <DEDUP_REMOVED lines=14> */
.L_x_41:


//--------------------- .text._Z4ldcaPfP6__half   --------------------------
	.section	.text._Z4ldcaPfP6__half,"ax",@progbits
	.align	128
        .global         _Z4ldcaPfP6__half
        .type           _Z4ldcaPfP6__half,@function
        .size           _Z4ldcaPfP6__half,(.L_x_42 - _Z4ldcaPfP6__half)
        .other          _Z4ldcaPfP6__half,@"STO_CUDA_ENTRY STV_DEFAULT"
_Z4ldcaPfP6__half:
.text._Z4ldcaPfP6__half:
[----:B------:R-:W-:Y:S08]  /*0000*/  LDC R1, c[0x0][0x37c] ;  /* 0x0000df00ff017b82 */ /* 0x000ff00000000800 */
[----:B------:R-:W0:Y:S01]  /*0010*/  LDC.64 R2, c[0x0][0x388] ;  /* 0x0000e200ff027b82 */ /* 0x000e220000000a00 */
[----:B------:R-:W0:Y:S02]  /*0020*/  LDCU.64 UR4, c[0x0][0x358] ;  /* 0x00006b00ff0477ac */ /* 0x000e240008000a00 */
[----:B0-----:R-:W2:Y:S05]  /*0030*/  LDG.E.U16.STRONG.SM R2, desc[UR4][R2.64] ;  /* 0x0000000402027981 */ /* 0x001eaa000c1eb500 */
[----:B------:R-:W0:Y:S01]  /*0040*/  LDC.64 R4, c[0x0][0x380] ;  /* 0x0000e000ff047b82 */ /* 0x000e220000000a00 */
[----:B--2---:R-:W-:-:S05]  /*0050*/  HADD2.F32 R7, -RZ, R2.H0_H0 ;  /* 0x20000002ff077230 */ /* 0x004fca0000004100 */
[----:B0-----:R-:W-:Y:S01]  /*0060*/  STG.E desc[UR4][R4.64], R7 ;  /* 0x0000000704007986 */ /* 0x001fe2000c101904 */
[----:B------:R-:W-:Y:S05]  /*0070*/  EXIT ;  /* 0x000000000000794d */ /* 0x000fea0003800000 */
.L_x_19:
        /* <DEDUP_REMOVED lines=16> */
.L_x_42:


//--------------------- .text._Z11double2halfPfd  --------------------------
	.section	.text._Z11double2halfPfd,"ax",@progbits
	.align	128
        .global         _Z11double2halfPfd
        .type           _Z11double2halfPfd,@function
        .size           _Z11double2halfPfd,(.L_x_43 - _Z11double2halfPfd)
        .other          _Z11double2halfPfd,@"STO_CUDA_ENTRY STV_DEFAULT"
_Z11double2halfPfd:
.text._Z11double2halfPfd:
[----:B------:R-:W-:Y:S01]  /*0000*/  LDC R1, c[0x0][0x37c] ;  /* 0x0000df00ff017b82 */ /* 0x000fe20000000800 */
[----:B------:R-:W0:Y:S07]  /*0010*/  LDCU.64 UR4, c[0x0][0x388] ;  /* 0x00007100ff0477ac */ /* 0x000e2e0008000a00 */
[----:B------:R-:W1:Y:S01]  /*0020*/  LDC.64 R2, c[0x0][0x380] ;  /* 0x0000e000ff027b82 */ /* 0x000e620000000a00 */
[----:B0-----:R-:W0:Y:S01]  /*0030*/  F2F.F16.F64 R0, UR4 ;  /* 0x0000000400007d10 */ /* 0x001e220008300800 */
[----:B------:R-:W1:Y:S01]  /*0040*/  LDCU.64 UR4, c[0x0][0x358] ;  /* 0x00006b00ff0477ac */ /* 0x000e620008000a00 */
[----:B0-----:R-:W-:-:S05]  /*0050*/  HADD2.F32 R5, -RZ, R0.H0_H0 ;  /* 0x20000000ff057230 */ /* 0x001fca0000004100 */
[----:B-1----:R-:W-:Y:S01]  /*0060*/  STG.E desc[UR4][R2.64], R5 ;  /* 0x0000000502007986 */ /* 0x002fe2000c101904 */
[----:B------:R-:W-:Y:S05]  /*0070*/  EXIT ;  /* 0x000000000000794d */ /* 0x000fea0003800000 */
.L_x_20:
        /* <DEDUP_REMOVED lines=16> */
.L_x_43:


//--------------------- .text._Z8setValueP7__half2S_ --------------------------
	.section	.text._Z8setValueP7__half2S_,"ax",@progbits
	.align	128
        .global         _Z8setValueP7__half2S_
        .type           _Z8setValueP7__half2S_,@function
        .size           _Z8setValueP7__half2S_,(.L_x_44 - _Z8setValueP7__half2S_)
        .other          _Z8setValueP7__half2S_,@"STO_CUDA_ENTRY STV_DEFAULT"
_Z8setValueP7__half2S_:
.text._Z8setValueP7__half2S_:
[----:B------:R-:W-:Y:S08]  /*0000*/  LDC R1, c[0x0][0x37c] ;  /* 0x0000df00ff017b82 */ /* 0x000ff00000000800 */
[----:B------:R-:W0:Y:S01]  /*0010*/  LDC R5, c[0x0][0x388] ;  /* 0x0000e200ff057b82 */ /* 0x000e220000000800 */
[----:B------:R-:W0:Y:S07]  /*0020*/  LDCU.64 UR4, c[0x0][0x358] ;  /* 0x00006b00ff0477ac */ /* 0x000e2e0008000a00 */
[----:B------:R-:W0:Y:S02]  /*0030*/  LDC.64 R2, c[0x0][0x380] ;  /* 0x0000e000ff027b82 */ /* 0x000e240000000a00 */
[----:B0-----:R-:W-:Y:S01]  /*0040*/  STG.E desc[UR4][R2.64], R5 ;  /* 0x0000000502007986 */ /* 0x001fe2000c101904 */
[----:B------:R-:W-:Y:S05]  /*0050*/  EXIT ;  /* 0x000000000000794d */ /* 0x000fea0003800000 */
.L_x_21:
        /* <DEDUP_REMOVED lines=10> */
.L_x_44:


//--------------------- .text._Z8setValueP6__halfS_ --------------------------
	.section	.text._Z8setValueP6__halfS_,"ax",@progbits
	.align	128
        .global         _Z8setValueP6__halfS_
        .type           _Z8setValueP6__halfS_,@function
        .size           _Z8setValueP6__halfS_,(.L_x_45 - _Z8setValueP6__halfS_)
        .other          _Z8setValueP6__halfS_,@"STO_CUDA_ENTRY STV_DEFAULT"
_Z8setValueP6__halfS_:
.text._Z8setValueP6__halfS_:
[----:B------:R-:W-:Y:S08]  /*0000*/  LDC R1, c[0x0][0x37c] ;  /* 0x0000df00ff017b82 */ /* 0x000ff00000000800 */
[----:B------:R-:W0:Y:S01]  /*0010*/  LDC.U16 R5, c[0x0][0x388] ;  /* 0x0000e200ff057b82 */ /* 0x000e220000000400 */
[----:B------:R-:W0:Y:S07]  /*0020*/  LDCU.64 UR4, c[0x0][0x358] ;  /* 0x00006b00ff0477ac */ /* 0x000e2e0008000a00 */
[----:B------:R-:W0:Y:S02]  /*0030*/  LDC.64 R2, c[0x0][0x380] ;  /* 0x0000e000ff027b82 */ /* 0x000e240000000a00 */
[----:B0-----:R-:W-:Y:S01]  /*0040*/  STG.E.U16 desc[UR4][R2.64], R5 ;  /* 0x0000000502007986 */ /* 0x001fe2000c101504 */
[----:B------:R-:W-:Y:S05]  /*0050*/  EXIT ;  /* 0x000000000000794d */ /* 0x000fea0003800000 */
.L_x_22:
        /* <DEDUP_REMOVED lines=10> */
.L_x_45:


//--------------------- .nv.shared.reserved.0     --------------------------
	.section	.nv.shared.reserved.0,"aw",@nobits
	.weak		__nv_reservedSMEM_offset_0_alias
	.size		__nv_reservedSMEM_offset_0_alias, 0, 64
	.other		__nv_reservedSMEM_offset_0_alias,@"STO_CUDA_RESERVED_SHARED STV_DEFAULT"
__nv_reservedSMEM_offset_0_alias:
	.zero		0
	.zero		64


//--------------------- .nv.constant0._Z4stwtPf7__half2PS0_ --------------------------
	.section	.nv.constant0._Z4stwtPf7__half2PS0_,"a",@progbits
	.sectionflags	@""
	.align	4
.nv.constant0._Z4stwtPf7__half2PS0_:
	.zero		920


//--------------------- .nv.constant0._Z4stwtPf6__halfPS0_ --------------------------
	.section	.nv.constant0._Z4stwtPf6__halfPS0_,"a",@progbits
	.sectionflags	@""
	.align	4
.nv.constant0._Z4stwtPf6__halfPS0_:
	.zero		920


//--------------------- .nv.constant0._Z4stwbPf7__half2PS0_ --------------------------
	.section	.nv.constant0._Z4stwbPf7__half2PS0_,"a",@progbits
	.sectionflags	@""
	.align	4
.nv.constant0._Z4stwbPf7__half2PS0_:
	.zero		920


//--------------------- .nv.constant0._Z4stwbPf6__halfPS0_ --------------------------
	.section	.nv.constant0._Z4stwbPf6__halfPS0_,"a",@progbits
	.sectionflags	@""
	.align	4
.nv.constant0._Z4stwbPf6__halfPS0_:
	.zero		920


//--------------------- .nv.constant0._Z4stcsPf7__half2PS0_ --------------------------
	.section	.nv.constant0._Z4stcsPf7__half2PS0_,"a",@progbits
	.sectionflags	@""
	.align	4
.nv.constant0._Z4stcsPf7__half2PS0_:
	.zero		920


//--------------------- .nv.constant0._Z4stcsPf6__halfPS0_ --------------------------
	.section	.nv.constant0._Z4stcsPf6__halfPS0_,"a",@progbits
	.sectionflags	@""
	.align	4
.nv.constant0._Z4stcsPf6__halfPS0_:
	.zero		920


//--------------------- .nv.constant0._Z4stcgPf7__half2PS0_ --------------------------
	.section	.nv.constant0._Z4stcgPf7__half2PS0_,"a",@progbits
	.sectionflags	@""
	.align	4
.nv.constant0._Z4stcgPf7__half2PS0_:
	.zero		920


//--------------------- .nv.constant0._Z4stcgPf6__halfPS0_ --------------------------
	.section	.nv.constant0._Z4stcgPf6__halfPS0_,"a",@progbits
	.sectionflags	@""
	.align	4
.nv.constant0._Z4stcgPf6__halfPS0_:
	.zero		920


//--------------------- .nv.constant0._Z4ldluPfP7__half2 --------------------------
	.section	.nv.constant0._Z4ldluPfP7__half2,"a",@progbits
	.sectionflags	@""
	.align	4
.nv.constant0._Z4ldluPfP7__half2:
	.zero		912


//--------------------- .nv.constant0._Z4ldluPfP6__half --------------------------
	.section	.nv.constant0._Z4ldluPfP6__half,"a",@progbits
	.sectionflags	@""
	.align	4
.nv.constant0._Z4ldluPfP6__half:
	.zero		912


//--------------------- .nv.constant0._Z3ldgPfP7__half2 --------------------------
	.section	.nv.constant0._Z3ldgPfP7__half2,"a",@progbits
	.sectionflags	@""
	.align	4
.nv.constant0._Z3ldgPfP7__half2:
	.zero		912


//--------------------- .nv.constant0._Z3ldgPfP6__half --------------------------
	.section	.nv.constant0._Z3ldgPfP6__half,"a",@progbits
	.sectionflags	@""
	.align	4
.nv.constant0._Z3ldgPfP6__half:
	.zero		912


//--------------------- .nv.constant0._Z4ldcvPfP7__half2 --------------------------
	.section	.nv.constant0._Z4ldcvPfP7__half2,"a",@progbits
	.sectionflags	@""
	.align	4
.nv.constant0._Z4ldcvPfP7__half2:
	.zero		912


//--------------------- .nv.constant0._Z4ldcvPfP6__half --------------------------
	.section	.nv.constant0._Z4ldcvPfP6__half,"a",@progbits
	.sectionflags	@""
	.align	4
.nv.constant0._Z4ldcvPfP6__half:
	.zero		912


//--------------------- .nv.constant0._Z4ldcsPfP7__half2 --------------------------
	.section	.nv.constant0._Z4ldcsPfP7__half2,"a",@progbits
	.sectionflags	@""
	.align	4
.nv.constant0._Z4ldcsPfP7__half2:
	.zero		912


//--------------------- .nv.constant0._Z4ldcsPfP6__half --------------------------
	.section	.nv.constant0._Z4ldcsPfP6__half,"a",@progbits
	.sectionflags	@""
	.align	4
.nv.constant0._Z4ldcsPfP6__half:
	.zero		912


//--------------------- .nv.constant0._Z4ldcgPfP7__half2 --------------------------
	.section	.nv.constant0._Z4ldcgPfP7__half2,"a",@progbits
	.sectionflags	@""
	.align	4
.nv.constant0._Z4ldcgPfP7__half2:
	.zero		912


//--------------------- .nv.constant0._Z4ldcgPfP6__half --------------------------
	.section	.nv.constant0._Z4ldcgPfP6__half,"a",@progbits
	.sectionflags	@""
	.align	4
.nv.constant0._Z4ldcgPfP6__half:
	.zero		912


//--------------------- .nv.constant0._Z4ldcaPfP7__half2 --------------------------
	.section	.nv.constant0._Z4ldcaPfP7__half2,"a",@progbits
	.sectionflags	@""
	.align	4
.nv.constant0._Z4ldcaPfP7__half2:
	.zero		912


//--------------------- .nv.constant0._Z4ldcaPfP6__half --------------------------
	.section	.nv.constant0._Z4ldcaPfP6__half,"a",@progbits
	.sectionflags	@""
	.align	4
.nv.constant0._Z4ldcaPfP6__half:
	.zero		912


//--------------------- .nv.constant0._Z11double2halfPfd --------------------------
	.section	.nv.constant0._Z11double2halfPfd,"a",@progbits
	.sectionflags	@""
	.align	4
.nv.constant0._Z11double2halfPfd:
	.zero		912


//--------------------- .nv.constant0._Z8setValueP7__half2S_ --------------------------
	.section	.nv.constant0._Z8setValueP7__half2S_,"a",@progbits
	.sectionflags	@""
	.align	4
.nv.constant0._Z8setValueP7__half2S_:
	.zero		908


//--------------------- .nv.constant0._Z8setValueP6__halfS_ --------------------------
	.section	.nv.constant0._Z8setValueP6__halfS_,"a",@progbits
	.sectionflags	@""
	.align	4
.nv.constant0._Z8setValueP6__halfS_:
	.zero		906


//--------------------- SYMBOLS --------------------------

	.type		.nv.reservedSmem.offset0,@object
	.size		.nv.reservedSmem.offset0,0x4
